//
// Generated by NVIDIA NVVM Compiler
//
// Compiler Build ID: CL-36424714
// Cuda compilation tools, release 13.0, V13.0.88
// Based on NVVM 20.0.0
//

.version 9.0
.target sm_100
.address_size 64

	// .globl	_Z10force_evalP4CellPf
// _ZZ10force_evalP4CellPfE9home_cell has been demoted
// _ZZ10force_evalP4CellPfE13neighbor_cell has been demoted

.visible .entry _Z10force_evalP4CellPf(
	.param .u64 .ptr .align 1 _Z10force_evalP4CellPf_param_0,
	.param .u64 .ptr .align 1 _Z10force_evalP4CellPf_param_1
)
{
	.reg .pred 	%p<87>;
	.reg .b16 	%rs<7>;
	.reg .b32 	%r<134>;
	.reg .b32 	%f<403>;
	.reg .b64 	%rd<16>;
	.reg .b64 	%fd<9>;
	// demoted variable
	.shared .align 4 .b8 _ZZ10force_evalP4CellPfE9home_cell[3584];
	// demoted variable
	.shared .align 4 .b8 _ZZ10force_evalP4CellPfE13neighbor_cell[3584];
	ld.param.u64 	%rd3, [_Z10force_evalP4CellPf_param_0];
	ld.param.u64 	%rd4, [_Z10force_evalP4CellPf_param_1];
	cvta.to.global.u64 	%rd1, %rd4;
	cvta.to.global.u64 	%rd5, %rd3;
	mov.u32 	%r13, %ctaid.x;
	mul.hi.u32 	%r14, %r13, -2113396605;
	shr.u32 	%r15, %r14, 6;
	mul.hi.u32 	%r16, %r15, 1431655766;
	mul.lo.s32 	%r17, %r16, 3;
	sub.s32 	%r1, %r15, %r17;
	mul.hi.u32 	%r18, %r13, 818089009;
	shr.u32 	%r19, %r18, 3;
	mul.hi.u32 	%r20, %r19, 1431655766;
	mul.lo.s32 	%r21, %r20, 3;
	sub.s32 	%r2, %r19, %r21;
	mul.hi.u32 	%r22, %r13, -1840700269;
	shr.u32 	%r23, %r22, 3;
	mul.hi.u32 	%r24, %r23, 1431655766;
	mul.lo.s32 	%r25, %r24, 3;
	sub.s32 	%r3, %r23, %r25;
	mul.lo.s32 	%r26, %r23, 14;
	sub.s32 	%r27, %r13, %r26;
	setp.lt.u32 	%p2, %r27, 9;
	setp.ne.s32 	%p3, %r1, 2;
	add.s32 	%r29, %r1, 1;
	selp.b32 	%r30, %r29, 0, %p3;
	selp.b32 	%r31, %r30, 0, %p2;
	setp.gt.u32 	%p4, %r27, 8;
	selp.b32 	%r32, %r1, 0, %p4;
	add.s32 	%r4, %r31, %r32;
	setp.lt.u32 	%p5, %r27, 3;
	setp.eq.s32 	%p6, %r2, 0;
	selp.b32 	%r33, 3, 0, %p6;
	add.s32 	%r34, %r2, %r33;
	add.s32 	%r35, %r34, -1;
	selp.b32 	%r36, %r35, 0, %p5;
	add.s32 	%r37, %r27, -3;
	setp.lt.u32 	%p7, %r37, 3;
	setp.gt.u32 	%p8, %r27, 11;
	selp.b32 	%r38, %r2, 0, %p8;
	selp.b32 	%r39, %r2, %r38, %p7;
	add.s32 	%r40, %r27, -6;
	setp.lt.u32 	%p9, %r40, 6;
	setp.ne.s32 	%p10, %r2, 2;
	add.s32 	%r41, %r2, 1;
	selp.b32 	%r42, %r41, 0, %p9;
	selp.b32 	%r43, %r42, 0, %p10;
	add.s32 	%r44, %r43, %r39;
	add.s32 	%r5, %r44, %r36;
	cvt.u16.u32 	%rs1, %r27;
	mul.lo.s16 	%rs2, %rs1, 86;
	shr.u16 	%rs3, %rs2, 8;
	mul.lo.s16 	%rs4, %rs3, 3;
	sub.s16 	%rs5, %rs1, %rs4;
	and.b16  	%rs6, %rs5, 255;
	setp.eq.s16 	%p11, %rs6, 0;
	setp.ne.s32 	%p12, %r3, 2;
	add.s32 	%r45, %r3, 1;
	selp.b32 	%r46, %r45, 0, %p11;
	selp.b32 	%r47, %r46, 0, %p12;
	setp.eq.s16 	%p13, %rs6, 1;
	setp.eq.s16 	%p14, %rs6, 2;
	setp.eq.s32 	%p15, %r3, 0;
	selp.b32 	%r48, 3, 0, %p15;
	add.s32 	%r49, %r3, %r48;
	add.s32 	%r50, %r49, -1;
	selp.b32 	%r51, %r50, 0, %p14;
	selp.b32 	%r52, %r3, %r51, %p13;
	add.s32 	%r6, %r52, %r47;
	mov.u32 	%r53, %tid.x;
	mul.lo.s32 	%r54, %r53, 28;
	mov.u32 	%r55, _ZZ10force_evalP4CellPfE9home_cell;
	add.s32 	%r7, %r55, %r54;
	mad.lo.s32 	%r56, %r2, 3, %r3;
	mad.lo.s32 	%r57, %r1, 9, %r56;
	mul.wide.u32 	%rd6, %r57, 3584;
	add.s64 	%rd7, %rd5, %rd6;
	mul.wide.u32 	%rd8, %r53, 28;
	add.s64 	%rd9, %rd7, %rd8;
	ld.global.u32 	%r8, [%rd9];
	ld.global.f32 	%f55, [%rd9+4];
	ld.global.f32 	%f56, [%rd9+8];
	ld.global.f32 	%f57, [%rd9+12];
	ld.global.f32 	%f58, [%rd9+16];
	ld.global.f32 	%f59, [%rd9+20];
	ld.global.f32 	%f60, [%rd9+24];
	st.shared.u32 	[%r7], %r8;
	st.shared.f32 	[%r7+4], %f55;
	st.shared.f32 	[%r7+8], %f56;
	st.shared.f32 	[%r7+12], %f57;
	st.shared.f32 	[%r7+16], %f58;
	st.shared.f32 	[%r7+20], %f59;
	st.shared.f32 	[%r7+24], %f60;
	mov.u32 	%r58, _ZZ10force_evalP4CellPfE13neighbor_cell;
	add.s32 	%r59, %r58, %r54;
	mad.lo.s32 	%r60, %r4, 9, %r6;
	mad.lo.s32 	%r61, %r5, 3, %r60;
	mul.wide.u32 	%rd10, %r61, 3584;
	add.s64 	%rd11, %rd5, %rd10;
	add.s64 	%rd12, %rd11, %rd8;
	ld.global.u32 	%r62, [%rd12];
	ld.global.f32 	%f61, [%rd12+4];
	ld.global.f32 	%f62, [%rd12+8];
	ld.global.f32 	%f63, [%rd12+12];
	ld.global.f32 	%f64, [%rd12+16];
	ld.global.f32 	%f65, [%rd12+20];
	ld.global.f32 	%f66, [%rd12+24];
	st.shared.u32 	[%r59], %r62;
	st.shared.f32 	[%r59+4], %f61;
	st.shared.f32 	[%r59+8], %f62;
	st.shared.f32 	[%r59+12], %f63;
	st.shared.f32 	[%r59+16], %f64;
	st.shared.f32 	[%r59+20], %f65;
	st.shared.f32 	[%r59+24], %f66;
	bar.sync 	0;
	setp.eq.s32 	%p16, %r8, -1;
	@%p16 bra 	$L__BB0_57;
	sub.s32 	%r64, %r1, %r4;
	setp.eq.s32 	%p17, %r64, 2;
	selp.u32 	%r65, 1, 0, %p17;
	sub.s32 	%r66, %r4, %r1;
	setp.eq.s32 	%p18, %r66, 2;
	selp.s32 	%r67, -1, 0, %p18;
	add.s32 	%r68, %r65, %r67;
	cvt.rn.f32.s32 	%f67, %r68;
	mul.f32 	%f1, %f67, 0f40400000;
	sub.s32 	%r70, %r2, %r5;
	setp.eq.s32 	%p19, %r70, 2;
	selp.u32 	%r71, 1, 0, %p19;
	sub.s32 	%r72, %r5, %r2;
	setp.eq.s32 	%p20, %r72, 2;
	selp.s32 	%r73, -1, 0, %p20;
	add.s32 	%r74, %r71, %r73;
	cvt.rn.f32.s32 	%f68, %r74;
	mul.f32 	%f2, %f68, 0f40400000;
	sub.s32 	%r75, %r3, %r6;
	setp.eq.s32 	%p21, %r75, 2;
	selp.u32 	%r76, 1, 0, %p21;
	sub.s32 	%r77, %r6, %r3;
	setp.eq.s32 	%p22, %r77, 2;
	selp.s32 	%r78, -1, 0, %p22;
	add.s32 	%r79, %r76, %r78;
	cvt.rn.f32.s32 	%f69, %r79;
	mul.f32 	%f3, %f69, 0f40400000;
	mov.f32 	%f70, 0fB170AF18;
	mov.f32 	%f71, 0f3EF684BD;
	mul.rn.f32 	%f72, %f71, %f70;
	mov.f32 	%f73, 0f3BB3CC18;
	mov.f32 	%f74, 0f3DF66C3D;
	mul.rn.f32 	%f75, %f74, %f73;
	fma.rn.f32 	%f76, %f72, 0f3FB8AA3B, 0f3274685F;
	fma.rn.f32 	%f77, 0f3D97B42D, 0f32A55E34, %f76;
	mul.f32 	%f78, %f75, 0f40400000;
	fma.rn.f32 	%f79, %f78, %f72, %f77;
	fma.rn.f32 	%f80, %f75, 0f3D97B42D, %f79;
	mov.f32 	%f81, 0fBFF25234;
	add.rn.f32 	%f82, %f81, %f80;
	mov.f32 	%f83, 0f3FF25234;
	add.rn.f32 	%f84, %f82, %f83;
	neg.f32 	%f85, %f84;
	add.rn.f32 	%f86, %f80, %f85;
	mov.f32 	%f87, 0f3F955555;
	mul.rn.f32 	%f88, %f82, %f87;
	neg.f32 	%f89, %f88;
	fma.rn.f32 	%f90, %f82, 0f3F955555, %f89;
	fma.rn.f32 	%f91, %f86, 0f3F955555, %f90;
	cvt.rni.f32.f32 	%f92, %f88;
	sub.f32 	%f93, %f88, %f92;
	add.f32 	%f94, %f93, %f91;
	fma.rn.f32 	%f95, %f94, 0f391FCB8E, 0f3AAF85ED;
	fma.rn.f32 	%f96, %f95, %f94, 0f3C1D9856;
	fma.rn.f32 	%f97, %f96, %f94, 0f3D6357BB;
	fma.rn.f32 	%f98, %f97, %f94, 0f3E75FDEC;
	fma.rn.f32 	%f99, %f98, %f94, 0f3F317218;
	fma.rn.f32 	%f100, %f99, %f94, 0f3F800000;
	cvt.rzi.s32.f32 	%r80, %f92;
	setp.gt.f32 	%p23, %f92, 0f00000000;
	selp.b32 	%r81, 0, -2097152000, %p23;
	add.s32 	%r82, %r81, 2130706432;
	mov.b32 	%f101, %r82;
	mul.f32 	%f102, %f100, %f101;
	shl.b32 	%r83, %r80, 23;
	sub.s32 	%r84, %r83, %r81;
	mov.b32 	%f103, %r84;
	mul.f32 	%f104, %f102, %f103;
	abs.f32 	%f105, %f88;
	setp.gt.f32 	%p24, %f105, 0f43180000;
	setp.lt.f32 	%p25, %f88, 0f00000000;
	selp.f32 	%f106, 0f00000000, 0f7F800000, %p25;
	selp.f32 	%f107, %f106, %f104, %p24;
	cvt.f64.f32 	%fd2, %f107;
	mov.f32 	%f108, 0f400AAAAB;
	mul.rn.f32 	%f109, %f82, %f108;
	neg.f32 	%f110, %f109;
	fma.rn.f32 	%f111, %f82, 0f400AAAAB, %f110;
	fma.rn.f32 	%f112, %f86, 0f400AAAAB, %f111;
	cvt.rni.f32.f32 	%f113, %f109;
	sub.f32 	%f114, %f109, %f113;
	add.f32 	%f115, %f114, %f112;
	fma.rn.f32 	%f116, %f115, 0f391FCB8E, 0f3AAF85ED;
	fma.rn.f32 	%f117, %f116, %f115, 0f3C1D9856;
	fma.rn.f32 	%f118, %f117, %f115, 0f3D6357BB;
	fma.rn.f32 	%f119, %f118, %f115, 0f3E75FDEC;
	fma.rn.f32 	%f120, %f119, %f115, 0f3F317218;
	fma.rn.f32 	%f121, %f120, %f115, 0f3F800000;
	cvt.rzi.s32.f32 	%r85, %f113;
	setp.gt.f32 	%p26, %f113, 0f00000000;
	selp.b32 	%r86, 0, -2097152000, %p26;
	add.s32 	%r87, %r86, 2130706432;
	mov.b32 	%f122, %r87;
	mul.f32 	%f123, %f121, %f122;
	shl.b32 	%r88, %r85, 23;
	sub.s32 	%r89, %r88, %r86;
	mov.b32 	%f124, %r89;
	mul.f32 	%f125, %f123, %f124;
	abs.f32 	%f126, %f109;
	setp.gt.f32 	%p27, %f126, 0f43180000;
	setp.lt.f32 	%p28, %f109, 0f00000000;
	selp.f32 	%f127, 0f00000000, 0f7F800000, %p28;
	selp.f32 	%f128, %f127, %f125, %p27;
	cvt.f64.f32 	%fd3, %f128;
	add.f64 	%fd4, %fd3, %fd3;
	sub.f64 	%fd5, %fd2, %fd4;
	mul.f64 	%fd1, %fd5, 0dC058000000000000;
	cvt.rn.f32.f64 	%f4, %fd1;
	mul.wide.s32 	%rd13, %r8, 4;
	add.s64 	%rd2, %rd1, %rd13;
	setp.ne.s32 	%p29, %r1, %r4;
	setp.ne.s32 	%p30, %r2, %r5;
	or.pred  	%p31, %p29, %p30;
	setp.ne.s32 	%p32, %r3, %r6;
	or.pred  	%p1, %p31, %p32;
	mov.b32 	%r133, 0;
	not.pred 	%p85, %p1;
$L__BB0_2:
	mad.lo.s32 	%r10, %r133, 28, %r58;
	ld.shared.u32 	%r11, [%r10];
	setp.eq.s32 	%p33, %r11, -1;
	@%p33 bra 	$L__BB0_57;
	ld.shared.f32 	%f130, [%r10+4];
	add.f32 	%f131, %f1, %f130;
	ld.shared.f32 	%f132, [%r10+8];
	add.f32 	%f5, %f2, %f132;
	ld.shared.f32 	%f133, [%r10+12];
	add.f32 	%f6, %f3, %f133;
	ld.shared.f32 	%f134, [%r7+4];
	sub.f32 	%f135, %f134, %f131;
	abs.f32 	%f7, %f135;
	setp.eq.f32 	%p34, %f7, 0f00000000;
	mov.f32 	%f396, 0f00000000;
	@%p34 bra 	$L__BB0_20;
	abs.f32 	%f8, %f7;
	setp.lt.f32 	%p35, %f8, 0f00800000;
	mul.f32 	%f137, %f8, 0f4B800000;
	selp.f32 	%f138, %f137, %f8, %p35;
	selp.f32 	%f139, 0fC1C00000, 0f00000000, %p35;
	mov.b32 	%r91, %f138;
	add.s32 	%r92, %r91, -1060439283;
	and.b32  	%r93, %r92, -8388608;
	sub.s32 	%r94, %r91, %r93;
	mov.b32 	%f140, %r94;
	cvt.rn.f32.s32 	%f141, %r93;
	fma.rn.f32 	%f142, %f141, 0f34000000, %f139;
	add.f32 	%f143, %f140, 0fBF800000;
	add.f32 	%f144, %f140, 0f3F800000;
	rcp.approx.ftz.f32 	%f145, %f144;
	add.f32 	%f146, %f143, %f143;
	mul.f32 	%f147, %f146, %f145;
	mul.f32 	%f148, %f147, %f147;
	sub.f32 	%f149, %f143, %f147;
	add.f32 	%f150, %f149, %f149;
	neg.f32 	%f151, %f147;
	fma.rn.f32 	%f152, %f151, %f143, %f150;
	mul.rn.f32 	%f153, %f145, %f152;
	fma.rn.f32 	%f154, %f148, 0f3A2C32E4, 0f3B52E7DB;
	fma.rn.f32 	%f155, %f154, %f148, 0f3C93BB73;
	fma.rn.f32 	%f156, %f155, %f148, 0f3DF6384F;
	mul.rn.f32 	%f157, %f156, %f148;
	fma.rn.f32 	%f158, %f147, 0f3FB8AA3B, %f142;
	sub.f32 	%f159, %f142, %f158;
	fma.rn.f32 	%f160, %f147, 0f3FB8AA3B, %f159;
	fma.rn.f32 	%f161, %f153, 0f3FB8AA3B, %f160;
	fma.rn.f32 	%f162, %f147, 0f32A55E34, %f161;
	mul.f32 	%f163, %f157, 0f40400000;
	fma.rn.f32 	%f164, %f163, %f153, %f162;
	fma.rn.f32 	%f165, %f157, %f147, %f164;
	add.rn.f32 	%f9, %f158, %f165;
	neg.f32 	%f166, %f158;
	add.rn.f32 	%f167, %f9, %f166;
	neg.f32 	%f168, %f167;
	add.rn.f32 	%f10, %f165, %f168;
	mov.f32 	%f169, 0f40E00000;
	mul.rn.f32 	%f170, %f9, %f169;
	neg.f32 	%f171, %f170;
	fma.rn.f32 	%f172, %f9, 0f40E00000, %f171;
	fma.rn.f32 	%f173, %f10, 0f40E00000, %f172;
	cvt.rni.f32.f32 	%f174, %f170;
	sub.f32 	%f175, %f170, %f174;
	add.f32 	%f176, %f175, %f173;
	fma.rn.f32 	%f177, %f176, 0f391FCB8E, 0f3AAF85ED;
	fma.rn.f32 	%f178, %f177, %f176, 0f3C1D9856;
	fma.rn.f32 	%f179, %f178, %f176, 0f3D6357BB;
	fma.rn.f32 	%f180, %f179, %f176, 0f3E75FDEC;
	fma.rn.f32 	%f181, %f180, %f176, 0f3F317218;
	fma.rn.f32 	%f182, %f181, %f176, 0f3F800000;
	cvt.rzi.s32.f32 	%r95, %f174;
	setp.gt.f32 	%p36, %f174, 0f00000000;
	selp.b32 	%r96, 0, -2097152000, %p36;
	add.s32 	%r97, %r96, 2130706432;
	mov.b32 	%f183, %r97;
	mul.f32 	%f184, %f182, %f183;
	shl.b32 	%r98, %r95, 23;
	sub.s32 	%r99, %r98, %r96;
	mov.b32 	%f185, %r99;
	mul.f32 	%f186, %f184, %f185;
	abs.f32 	%f187, %f170;
	setp.gt.f32 	%p37, %f187, 0f43180000;
	setp.lt.f32 	%p38, %f170, 0f00000000;
	selp.f32 	%f188, 0f00000000, 0f7F800000, %p38;
	selp.f32 	%f11, %f188, %f186, %p37;
	setp.eq.f32 	%p39, %f7, 0f3F800000;
	mov.f32 	%f394, 0f3F800000;
	@%p39 bra 	$L__BB0_11;
	setp.num.f32 	%p40, %f8, %f8;
	@%p40 bra 	$L__BB0_7;
	mov.f32 	%f189, 0f40E00000;
	add.rn.f32 	%f394, %f7, %f189;
	bra.uni 	$L__BB0_11;
$L__BB0_7:
	setp.neu.f32 	%p41, %f8, 0f7F800000;
	@%p41 bra 	$L__BB0_9;
	add.f32 	%f394, %f7, %f7;
	bra.uni 	$L__BB0_11;
$L__BB0_9:
	setp.geu.f32 	%p42, %f7, 0f00000000;
	mov.f32 	%f394, %f11;
	@%p42 bra 	$L__BB0_11;
	neg.f32 	%f394, %f11;
$L__BB0_11:
	setp.eq.f32 	%p43, %f7, 0f3F800000;
	mov.f32 	%f191, 0f41500000;
	mul.rn.f32 	%f192, %f9, %f191;
	neg.f32 	%f193, %f192;
	fma.rn.f32 	%f194, %f9, 0f41500000, %f193;
	fma.rn.f32 	%f195, %f10, 0f41500000, %f194;
	cvt.rni.f32.f32 	%f196, %f192;
	sub.f32 	%f197, %f192, %f196;
	add.f32 	%f198, %f197, %f195;
	fma.rn.f32 	%f199, %f198, 0f391FCB8E, 0f3AAF85ED;
	fma.rn.f32 	%f200, %f199, %f198, 0f3C1D9856;
	fma.rn.f32 	%f201, %f200, %f198, 0f3D6357BB;
	fma.rn.f32 	%f202, %f201, %f198, 0f3E75FDEC;
	fma.rn.f32 	%f203, %f202, %f198, 0f3F317218;
	fma.rn.f32 	%f204, %f203, %f198, 0f3F800000;
	cvt.rzi.s32.f32 	%r100, %f196;
	setp.gt.f32 	%p44, %f196, 0f00000000;
	selp.b32 	%r101, 0, -2097152000, %p44;
	add.s32 	%r102, %r101, 2130706432;
	mov.b32 	%f205, %r102;
	mul.f32 	%f206, %f204, %f205;
	shl.b32 	%r103, %r100, 23;
	sub.s32 	%r104, %r103, %r101;
	mov.b32 	%f207, %r104;
	mul.f32 	%f208, %f206, %f207;
	abs.f32 	%f209, %f192;
	setp.gt.f32 	%p45, %f209, 0f43180000;
	setp.lt.f32 	%p46, %f192, 0f00000000;
	selp.f32 	%f210, 0f00000000, 0f7F800000, %p46;
	selp.f32 	%f16, %f210, %f208, %p45;
	mov.f32 	%f395, 0f3F800000;
	@%p43 bra 	$L__BB0_18;
	setp.num.f32 	%p47, %f8, %f8;
	@%p47 bra 	$L__BB0_14;
	mov.f32 	%f211, 0f41500000;
	add.rn.f32 	%f395, %f7, %f211;
	bra.uni 	$L__BB0_18;
$L__BB0_14:
	setp.neu.f32 	%p48, %f8, 0f7F800000;
	@%p48 bra 	$L__BB0_16;
	add.f32 	%f395, %f7, %f7;
	bra.uni 	$L__BB0_18;
$L__BB0_16:
	setp.geu.f32 	%p49, %f7, 0f00000000;
	mov.f32 	%f395, %f16;
	@%p49 bra 	$L__BB0_18;
	neg.f32 	%f395, %f16;
$L__BB0_18:
	mov.f32 	%f212, 0fC1400000;
	div.rn.f32 	%f213, %f212, %f395;
	mov.f32 	%f214, 0f40C00000;
	div.rn.f32 	%f215, %f214, %f394;
	add.f32 	%f216, %f215, %f213;
	mul.f32 	%f396, %f216, 0f40800000;
	cvt.f64.f32 	%fd6, %f396;
	setp.leu.f64 	%p50, %fd1, %fd6;
	@%p50 bra 	$L__BB0_20;
	mov.f32 	%f396, %f4;
$L__BB0_20:
	ld.shared.f32 	%f218, [%r7+8];
	sub.f32 	%f219, %f218, %f5;
	abs.f32 	%f23, %f219;
	setp.eq.f32 	%p51, %f23, 0f00000000;
	mov.f32 	%f399, 0f00000000;
	@%p51 bra 	$L__BB0_37;
	abs.f32 	%f24, %f23;
	setp.lt.f32 	%p52, %f24, 0f00800000;
	mul.f32 	%f221, %f24, 0f4B800000;
	selp.f32 	%f222, %f221, %f24, %p52;
	selp.f32 	%f223, 0fC1C00000, 0f00000000, %p52;
	mov.b32 	%r105, %f222;
	add.s32 	%r106, %r105, -1060439283;
	and.b32  	%r107, %r106, -8388608;
	sub.s32 	%r108, %r105, %r107;
	mov.b32 	%f224, %r108;
	cvt.rn.f32.s32 	%f225, %r107;
	fma.rn.f32 	%f226, %f225, 0f34000000, %f223;
	add.f32 	%f227, %f224, 0fBF800000;
	add.f32 	%f228, %f224, 0f3F800000;
	rcp.approx.ftz.f32 	%f229, %f228;
	add.f32 	%f230, %f227, %f227;
	mul.f32 	%f231, %f230, %f229;
	mul.f32 	%f232, %f231, %f231;
	sub.f32 	%f233, %f227, %f231;
	add.f32 	%f234, %f233, %f233;
	neg.f32 	%f235, %f231;
	fma.rn.f32 	%f236, %f235, %f227, %f234;
	mul.rn.f32 	%f237, %f229, %f236;
	fma.rn.f32 	%f238, %f232, 0f3A2C32E4, 0f3B52E7DB;
	fma.rn.f32 	%f239, %f238, %f232, 0f3C93BB73;
	fma.rn.f32 	%f240, %f239, %f232, 0f3DF6384F;
	mul.rn.f32 	%f241, %f240, %f232;
	fma.rn.f32 	%f242, %f231, 0f3FB8AA3B, %f226;
	sub.f32 	%f243, %f226, %f242;
	fma.rn.f32 	%f244, %f231, 0f3FB8AA3B, %f243;
	fma.rn.f32 	%f245, %f237, 0f3FB8AA3B, %f244;
	fma.rn.f32 	%f246, %f231, 0f32A55E34, %f245;
	mul.f32 	%f247, %f241, 0f40400000;
	fma.rn.f32 	%f248, %f247, %f237, %f246;
	fma.rn.f32 	%f249, %f241, %f231, %f248;
	add.rn.f32 	%f25, %f242, %f249;
	neg.f32 	%f250, %f242;
	add.rn.f32 	%f251, %f25, %f250;
	neg.f32 	%f252, %f251;
	add.rn.f32 	%f26, %f249, %f252;
	mov.f32 	%f253, 0f40E00000;
	mul.rn.f32 	%f254, %f25, %f253;
	neg.f32 	%f255, %f254;
	fma.rn.f32 	%f256, %f25, 0f40E00000, %f255;
	fma.rn.f32 	%f257, %f26, 0f40E00000, %f256;
	cvt.rni.f32.f32 	%f258, %f254;
	sub.f32 	%f259, %f254, %f258;
	add.f32 	%f260, %f259, %f257;
	fma.rn.f32 	%f261, %f260, 0f391FCB8E, 0f3AAF85ED;
	fma.rn.f32 	%f262, %f261, %f260, 0f3C1D9856;
	fma.rn.f32 	%f263, %f262, %f260, 0f3D6357BB;
	fma.rn.f32 	%f264, %f263, %f260, 0f3E75FDEC;
	fma.rn.f32 	%f265, %f264, %f260, 0f3F317218;
	fma.rn.f32 	%f266, %f265, %f260, 0f3F800000;
	cvt.rzi.s32.f32 	%r109, %f258;
	setp.gt.f32 	%p53, %f258, 0f00000000;
	selp.b32 	%r110, 0, -2097152000, %p53;
	add.s32 	%r111, %r110, 2130706432;
	mov.b32 	%f267, %r111;
	mul.f32 	%f268, %f266, %f267;
	shl.b32 	%r112, %r109, 23;
	sub.s32 	%r113, %r112, %r110;
	mov.b32 	%f269, %r113;
	mul.f32 	%f270, %f268, %f269;
	abs.f32 	%f271, %f254;
	setp.gt.f32 	%p54, %f271, 0f43180000;
	setp.lt.f32 	%p55, %f254, 0f00000000;
	selp.f32 	%f272, 0f00000000, 0f7F800000, %p55;
	selp.f32 	%f27, %f272, %f270, %p54;
	setp.eq.f32 	%p56, %f23, 0f3F800000;
	mov.f32 	%f397, 0f3F800000;
	@%p56 bra 	$L__BB0_28;
	setp.num.f32 	%p57, %f24, %f24;
	@%p57 bra 	$L__BB0_24;
	mov.f32 	%f273, 0f40E00000;
	add.rn.f32 	%f397, %f23, %f273;
	bra.uni 	$L__BB0_28;
$L__BB0_24:
	setp.neu.f32 	%p58, %f24, 0f7F800000;
	@%p58 bra 	$L__BB0_26;
	add.f32 	%f397, %f23, %f23;
	bra.uni 	$L__BB0_28;
$L__BB0_26:
	setp.geu.f32 	%p59, %f23, 0f00000000;
	mov.f32 	%f397, %f27;
	@%p59 bra 	$L__BB0_28;
	neg.f32 	%f397, %f27;
$L__BB0_28:
	setp.eq.f32 	%p60, %f23, 0f3F800000;
	mov.f32 	%f275, 0f41500000;
	mul.rn.f32 	%f276, %f25, %f275;
	neg.f32 	%f277, %f276;
	fma.rn.f32 	%f278, %f25, 0f41500000, %f277;
	fma.rn.f32 	%f279, %f26, 0f41500000, %f278;
	cvt.rni.f32.f32 	%f280, %f276;
	sub.f32 	%f281, %f276, %f280;
	add.f32 	%f282, %f281, %f279;
	fma.rn.f32 	%f283, %f282, 0f391FCB8E, 0f3AAF85ED;
	fma.rn.f32 	%f284, %f283, %f282, 0f3C1D9856;
	fma.rn.f32 	%f285, %f284, %f282, 0f3D6357BB;
	fma.rn.f32 	%f286, %f285, %f282, 0f3E75FDEC;
	fma.rn.f32 	%f287, %f286, %f282, 0f3F317218;
	fma.rn.f32 	%f288, %f287, %f282, 0f3F800000;
	cvt.rzi.s32.f32 	%r114, %f280;
	setp.gt.f32 	%p61, %f280, 0f00000000;
	selp.b32 	%r115, 0, -2097152000, %p61;
	add.s32 	%r116, %r115, 2130706432;
	mov.b32 	%f289, %r116;
	mul.f32 	%f290, %f288, %f289;
	shl.b32 	%r117, %r114, 23;
	sub.s32 	%r118, %r117, %r115;
	mov.b32 	%f291, %r118;
	mul.f32 	%f292, %f290, %f291;
	abs.f32 	%f293, %f276;
	setp.gt.f32 	%p62, %f293, 0f43180000;
	setp.lt.f32 	%p63, %f276, 0f00000000;
	selp.f32 	%f294, 0f00000000, 0f7F800000, %p63;
	selp.f32 	%f32, %f294, %f292, %p62;
	mov.f32 	%f398, 0f3F800000;
	@%p60 bra 	$L__BB0_35;
	setp.num.f32 	%p64, %f24, %f24;
	@%p64 bra 	$L__BB0_31;
	mov.f32 	%f295, 0f41500000;
	add.rn.f32 	%f398, %f23, %f295;
	bra.uni 	$L__BB0_35;
$L__BB0_31:
	setp.neu.f32 	%p65, %f24, 0f7F800000;
	@%p65 bra 	$L__BB0_33;
	add.f32 	%f398, %f23, %f23;
	bra.uni 	$L__BB0_35;
$L__BB0_33:
	setp.geu.f32 	%p66, %f23, 0f00000000;
	mov.f32 	%f398, %f32;
	@%p66 bra 	$L__BB0_35;
	neg.f32 	%f398, %f32;
$L__BB0_35:
	mov.f32 	%f296, 0fC1400000;
	div.rn.f32 	%f297, %f296, %f398;
	mov.f32 	%f298, 0f40C00000;
	div.rn.f32 	%f299, %f298, %f397;
	add.f32 	%f300, %f299, %f297;
	mul.f32 	%f399, %f300, 0f40800000;
	cvt.f64.f32 	%fd7, %f399;
	setp.leu.f64 	%p67, %fd1, %fd7;
	@%p67 bra 	$L__BB0_37;
	mov.f32 	%f399, %f4;
$L__BB0_37:
	ld.shared.f32 	%f302, [%r7+12];
	sub.f32 	%f303, %f302, %f6;
	abs.f32 	%f39, %f303;
	setp.eq.f32 	%p68, %f39, 0f00000000;
	mov.f32 	%f402, 0f00000000;
	@%p68 bra 	$L__BB0_54;
	abs.f32 	%f40, %f39;
	setp.lt.f32 	%p69, %f40, 0f00800000;
	mul.f32 	%f305, %f40, 0f4B800000;
	selp.f32 	%f306, %f305, %f40, %p69;
	selp.f32 	%f307, 0fC1C00000, 0f00000000, %p69;
	mov.b32 	%r119, %f306;
	add.s32 	%r120, %r119, -1060439283;
	and.b32  	%r121, %r120, -8388608;
	sub.s32 	%r122, %r119, %r121;
	mov.b32 	%f308, %r122;
	cvt.rn.f32.s32 	%f309, %r121;
	fma.rn.f32 	%f310, %f309, 0f34000000, %f307;
	add.f32 	%f311, %f308, 0fBF800000;
	add.f32 	%f312, %f308, 0f3F800000;
	rcp.approx.ftz.f32 	%f313, %f312;
	add.f32 	%f314, %f311, %f311;
	mul.f32 	%f315, %f314, %f313;
	mul.f32 	%f316, %f315, %f315;
	sub.f32 	%f317, %f311, %f315;
	add.f32 	%f318, %f317, %f317;
	neg.f32 	%f319, %f315;
	fma.rn.f32 	%f320, %f319, %f311, %f318;
	mul.rn.f32 	%f321, %f313, %f320;
	fma.rn.f32 	%f322, %f316, 0f3A2C32E4, 0f3B52E7DB;
	fma.rn.f32 	%f323, %f322, %f316, 0f3C93BB73;
	fma.rn.f32 	%f324, %f323, %f316, 0f3DF6384F;
	mul.rn.f32 	%f325, %f324, %f316;
	fma.rn.f32 	%f326, %f315, 0f3FB8AA3B, %f310;
	sub.f32 	%f327, %f310, %f326;
	fma.rn.f32 	%f328, %f315, 0f3FB8AA3B, %f327;
	fma.rn.f32 	%f329, %f321, 0f3FB8AA3B, %f328;
	fma.rn.f32 	%f330, %f315, 0f32A55E34, %f329;
	mul.f32 	%f331, %f325, 0f40400000;
	fma.rn.f32 	%f332, %f331, %f321, %f330;
	fma.rn.f32 	%f333, %f325, %f315, %f332;
	add.rn.f32 	%f41, %f326, %f333;
	neg.f32 	%f334, %f326;
	add.rn.f32 	%f335, %f41, %f334;
	neg.f32 	%f336, %f335;
	add.rn.f32 	%f42, %f333, %f336;
	mov.f32 	%f337, 0f40E00000;
	mul.rn.f32 	%f338, %f41, %f337;
	neg.f32 	%f339, %f338;
	fma.rn.f32 	%f340, %f41, 0f40E00000, %f339;
	fma.rn.f32 	%f341, %f42, 0f40E00000, %f340;
	cvt.rni.f32.f32 	%f342, %f338;
	sub.f32 	%f343, %f338, %f342;
	add.f32 	%f344, %f343, %f341;
	fma.rn.f32 	%f345, %f344, 0f391FCB8E, 0f3AAF85ED;
	fma.rn.f32 	%f346, %f345, %f344, 0f3C1D9856;
	fma.rn.f32 	%f347, %f346, %f344, 0f3D6357BB;
	fma.rn.f32 	%f348, %f347, %f344, 0f3E75FDEC;
	fma.rn.f32 	%f349, %f348, %f344, 0f3F317218;
	fma.rn.f32 	%f350, %f349, %f344, 0f3F800000;
	cvt.rzi.s32.f32 	%r123, %f342;
	setp.gt.f32 	%p70, %f342, 0f00000000;
	selp.b32 	%r124, 0, -2097152000, %p70;
	add.s32 	%r125, %r124, 2130706432;
	mov.b32 	%f351, %r125;
	mul.f32 	%f352, %f350, %f351;
	shl.b32 	%r126, %r123, 23;
	sub.s32 	%r127, %r126, %r124;
	mov.b32 	%f353, %r127;
	mul.f32 	%f354, %f352, %f353;
	abs.f32 	%f355, %f338;
	setp.gt.f32 	%p71, %f355, 0f43180000;
	setp.lt.f32 	%p72, %f338, 0f00000000;
	selp.f32 	%f356, 0f00000000, 0f7F800000, %p72;
	selp.f32 	%f43, %f356, %f354, %p71;
	setp.eq.f32 	%p73, %f39, 0f3F800000;
	mov.f32 	%f400, 0f3F800000;
	@%p73 bra 	$L__BB0_45;
	setp.num.f32 	%p74, %f40, %f40;
	@%p74 bra 	$L__BB0_41;
	mov.f32 	%f357, 0f40E00000;
	add.rn.f32 	%f400, %f39, %f357;
	bra.uni 	$L__BB0_45;
$L__BB0_41:
	setp.neu.f32 	%p75, %f40, 0f7F800000;
	@%p75 bra 	$L__BB0_43;
	add.f32 	%f400, %f39, %f39;
	bra.uni 	$L__BB0_45;
$L__BB0_43:
	setp.geu.f32 	%p76, %f39, 0f00000000;
	mov.f32 	%f400, %f43;
	@%p76 bra 	$L__BB0_45;
	neg.f32 	%f400, %f43;
$L__BB0_45:
	setp.eq.f32 	%p77, %f39, 0f3F800000;
	mov.f32 	%f359, 0f41500000;
	mul.rn.f32 	%f360, %f41, %f359;
	neg.f32 	%f361, %f360;
	fma.rn.f32 	%f362, %f41, 0f41500000, %f361;
	fma.rn.f32 	%f363, %f42, 0f41500000, %f362;
	cvt.rni.f32.f32 	%f364, %f360;
	sub.f32 	%f365, %f360, %f364;
	add.f32 	%f366, %f365, %f363;
	fma.rn.f32 	%f367, %f366, 0f391FCB8E, 0f3AAF85ED;
	fma.rn.f32 	%f368, %f367, %f366, 0f3C1D9856;
	fma.rn.f32 	%f369, %f368, %f366, 0f3D6357BB;
	fma.rn.f32 	%f370, %f369, %f366, 0f3E75FDEC;
	fma.rn.f32 	%f371, %f370, %f366, 0f3F317218;
	fma.rn.f32 	%f372, %f371, %f366, 0f3F800000;
	cvt.rzi.s32.f32 	%r128, %f364;
	setp.gt.f32 	%p78, %f364, 0f00000000;
	selp.b32 	%r129, 0, -2097152000, %p78;
	add.s32 	%r130, %r129, 2130706432;
	mov.b32 	%f373, %r130;
	mul.f32 	%f374, %f372, %f373;
	shl.b32 	%r131, %r128, 23;
	sub.s32 	%r132, %r131, %r129;
	mov.b32 	%f375, %r132;
	mul.f32 	%f376, %f374, %f375;
	abs.f32 	%f377, %f360;
	setp.gt.f32 	%p79, %f377, 0f43180000;
	setp.lt.f32 	%p80, %f360, 0f00000000;
	selp.f32 	%f378, 0f00000000, 0f7F800000, %p80;
	selp.f32 	%f48, %f378, %f376, %p79;
	mov.f32 	%f401, 0f3F800000;
	@%p77 bra 	$L__BB0_52;
	setp.num.f32 	%p81, %f40, %f40;
	@%p81 bra 	$L__BB0_48;
	mov.f32 	%f379, 0f41500000;
	add.rn.f32 	%f401, %f39, %f379;
	bra.uni 	$L__BB0_52;
$L__BB0_48:
	setp.neu.f32 	%p82, %f40, 0f7F800000;
	@%p82 bra 	$L__BB0_50;
	add.f32 	%f401, %f39, %f39;
	bra.uni 	$L__BB0_52;
$L__BB0_50:
	setp.geu.f32 	%p83, %f39, 0f00000000;
	mov.f32 	%f401, %f48;
	@%p83 bra 	$L__BB0_52;
	neg.f32 	%f401, %f48;
$L__BB0_52:
	mov.f32 	%f380, 0fC1400000;
	div.rn.f32 	%f381, %f380, %f401;
	mov.f32 	%f382, 0f40C00000;
	div.rn.f32 	%f383, %f382, %f400;
	add.f32 	%f384, %f383, %f381;
	mul.f32 	%f402, %f384, 0f40800000;
	cvt.f64.f32 	%fd8, %f402;
	setp.leu.f64 	%p84, %fd1, %fd8;
	@%p84 bra 	$L__BB0_54;
	mov.f32 	%f402, %f4;
$L__BB0_54:
	atom.global.add.f32 	%f385, [%rd2], %f396;
	atom.global.add.f32 	%f386, [%rd2+4], %f399;
	atom.global.add.f32 	%f387, [%rd2+8], %f402;
	@%p85 bra 	$L__BB0_56;
	mul.wide.s32 	%rd14, %r11, 4;
	add.s64 	%rd15, %rd1, %rd14;
	neg.f32 	%f388, %f396;
	atom.global.add.f32 	%f389, [%rd15], %f388;
	neg.f32 	%f390, %f399;
	atom.global.add.f32 	%f391, [%rd15+4], %f390;
	neg.f32 	%f392, %f402;
	atom.global.add.f32 	%f393, [%rd15+8], %f392;
$L__BB0_56:
	add.s32 	%r133, %r133, 1;
	setp.ne.s32 	%p86, %r133, 128;
	@%p86 bra 	$L__BB0_2;
$L__BB0_57:
	ret;

}
	// .globl	_Z15particle_updateP4CellPf
.visible .entry _Z15particle_updateP4CellPf(
	.param .u64 .ptr .align 1 _Z15particle_updateP4CellPf_param_0,
	.param .u64 .ptr .align 1 _Z15particle_updateP4CellPf_param_1
)
{
	.reg .pred 	%p<2>;
	.reg .b32 	%r<5>;
	.reg .b32 	%f<28>;
	.reg .b64 	%rd<11>;

	ld.param.u64 	%rd3, [_Z15particle_updateP4CellPf_param_0];
	ld.param.u64 	%rd2, [_Z15particle_updateP4CellPf_param_1];
	cvta.to.global.u64 	%rd4, %rd3;
	mov.u32 	%r2, %ctaid.x;
	mul.wide.u32 	%rd5, %r2, 3584;
	add.s64 	%rd6, %rd4, %rd5;
	mov.u32 	%r3, %tid.x;
	mul.wide.u32 	%rd7, %r3, 28;
	add.s64 	%rd1, %rd6, %rd7;
	ld.global.u32 	%r1, [%rd1];
	setp.eq.s32 	%p1, %r1, -1;
	@%p1 bra 	$L__BB1_2;
	cvta.to.global.u64 	%rd8, %rd2;
	mul.wide.s32 	%rd9, %r1, 4;
	add.s64 	%rd10, %rd8, %rd9;
	ld.global.f32 	%f1, [%rd10];
	ld.global.f32 	%f2, [%rd1+16];
	add.f32 	%f3, %f1, %f2;
	st.global.f32 	[%rd1+16], %f3;
	ld.global.f32 	%f4, [%rd10+4];
	ld.global.f32 	%f5, [%rd1+20];
	add.f32 	%f6, %f4, %f5;
	st.global.f32 	[%rd1+20], %f6;
	ld.global.f32 	%f7, [%rd10+8];
	ld.global.f32 	%f8, [%rd1+24];
	add.f32 	%f9, %f7, %f8;
	st.global.f32 	[%rd1+24], %f9;
	ld.global.f32 	%f10, [%rd1+4];
	add.f32 	%f11, %f10, %f3;
	div.rn.f32 	%f12, %f10, 0f40400000;
	cvt.rmi.f32.f32 	%f13, %f12;
	mul.f32 	%f14, %f13, 0f40400000;
	sub.f32 	%f15, %f11, %f14;
	st.global.f32 	[%rd1+4], %f15;
	ld.global.f32 	%f16, [%rd1+8];
	add.f32 	%f17, %f16, %f6;
	div.rn.f32 	%f18, %f16, 0f40400000;
	cvt.rmi.f32.f32 	%f19, %f18;
	mul.f32 	%f20, %f19, 0f40400000;
	sub.f32 	%f21, %f17, %f20;
	st.global.f32 	[%rd1+8], %f21;
	ld.global.f32 	%f22, [%rd1+12];
	add.f32 	%f23, %f22, %f9;
	div.rn.f32 	%f24, %f22, 0f40400000;
	cvt.rmi.f32.f32 	%f25, %f24;
	mul.f32 	%f26, %f25, 0f40400000;
	sub.f32 	%f27, %f23, %f26;
	st.global.f32 	[%rd1+12], %f27;
	mov.b32 	%r4, 0;
	st.global.u32 	[%rd10], %r4;
$L__BB1_2:
	ret;

}
	// .globl	_Z13motion_updateP4CellS0_
.visible .entry _Z13motion_updateP4CellS0_(
	.param .u64 .ptr .align 1 _Z13motion_updateP4CellS0__param_0,
	.param .u64 .ptr .align 1 _Z13motion_updateP4CellS0__param_1
)
{
	.reg .pred 	%p<27>;
	.reg .b32 	%r<68>;
	.reg .b32 	%f<37>;
	.reg .b64 	%rd<21>;

	ld.param.u64 	%rd5, [_Z13motion_updateP4CellS0__param_0];
	ld.param.u64 	%rd6, [_Z13motion_updateP4CellS0__param_1];
	cvta.to.global.u64 	%rd1, %rd5;
	cvta.to.global.u64 	%rd7, %rd6;
	mov.u32 	%r24, %ctaid.x;
	mul.hi.u32 	%r25, %r24, 1431655766;
	mul.lo.s32 	%r26, %r25, 3;
	sub.s32 	%r1, %r24, %r26;
	mul.hi.u32 	%r27, %r25, 1431655766;
	mul.lo.s32 	%r28, %r27, 3;
	sub.s32 	%r2, %r25, %r28;
	mul.hi.u32 	%r29, %r24, 954437177;
	shr.u32 	%r30, %r29, 1;
	mul.hi.u32 	%r31, %r30, 1431655766;
	mul.lo.s32 	%r32, %r31, 3;
	sub.s32 	%r3, %r30, %r32;
	mul.hi.u32 	%r33, %r24, 1272582903;
	shr.u32 	%r34, %r33, 3;
	mul.lo.s32 	%r35, %r34, 27;
	sub.s32 	%r36, %r24, %r35;
	mul.wide.u32 	%rd8, %r36, 3584;
	add.s64 	%rd2, %rd7, %rd8;
	mov.b32 	%r59, 0;
	mov.u32 	%r67, %r59;
$L__BB2_1:
	mul.wide.u32 	%rd9, %r59, 3584;
	add.s64 	%rd3, %rd1, %rd9;
	mov.b32 	%r61, 0;
$L__BB2_2:
	mul.wide.u32 	%rd10, %r61, 28;
	add.s64 	%rd4, %rd3, %rd10;
	ld.global.u32 	%r8, [%rd4];
	setp.eq.s32 	%p1, %r8, -1;
	@%p1 bra 	$L__BB2_15;
	ld.global.f32 	%f1, [%rd4+4];
	ld.global.f32 	%f2, [%rd4+8];
	ld.global.f32 	%f3, [%rd4+12];
	div.rn.f32 	%f13, %f1, 0f40400000;
	cvt.rzi.s32.f32 	%r38, %f13;
	div.rn.f32 	%f14, %f2, 0f40400000;
	cvt.rzi.s32.f32 	%r39, %f14;
	div.rn.f32 	%f15, %f3, 0f40400000;
	cvt.rzi.s32.f32 	%r41, %f15;
	setp.ne.s32 	%p2, %r1, %r38;
	setp.ne.s32 	%p3, %r2, %r39;
	or.pred  	%p4, %p2, %p3;
	setp.ne.s32 	%p5, %r3, %r41;
	or.pred  	%p6, %p4, %p5;
	@%p6 bra 	$L__BB2_5;
	ld.global.f32 	%f16, [%rd4+24];
	ld.global.f32 	%f17, [%rd4+20];
	ld.global.f32 	%f18, [%rd4+16];
	add.s32 	%r9, %r67, 1;
	mul.wide.s32 	%rd11, %r67, 28;
	add.s64 	%rd12, %rd2, %rd11;
	st.global.u32 	[%rd12], %r8;
	st.global.f32 	[%rd12+4], %f1;
	st.global.f32 	[%rd12+8], %f2;
	st.global.f32 	[%rd12+12], %f3;
	st.global.f32 	[%rd12+16], %f18;
	st.global.f32 	[%rd12+20], %f17;
	st.global.f32 	[%rd12+24], %f16;
	mov.u32 	%r67, %r9;
$L__BB2_5:
	ld.global.u32 	%r11, [%rd4+28];
	setp.eq.s32 	%p7, %r11, -1;
	@%p7 bra 	$L__BB2_15;
	ld.global.f32 	%f4, [%rd4+32];
	ld.global.f32 	%f5, [%rd4+36];
	ld.global.f32 	%f6, [%rd4+40];
	div.rn.f32 	%f19, %f4, 0f40400000;
	cvt.rzi.s32.f32 	%r43, %f19;
	div.rn.f32 	%f20, %f5, 0f40400000;
	cvt.rzi.s32.f32 	%r44, %f20;
	div.rn.f32 	%f21, %f6, 0f40400000;
	cvt.rzi.s32.f32 	%r46, %f21;
	setp.ne.s32 	%p8, %r1, %r43;
	setp.ne.s32 	%p9, %r2, %r44;
	or.pred  	%p10, %p8, %p9;
	setp.ne.s32 	%p11, %r3, %r46;
	or.pred  	%p12, %p10, %p11;
	@%p12 bra 	$L__BB2_8;
	ld.global.f32 	%f22, [%rd4+52];
	ld.global.f32 	%f23, [%rd4+48];
	ld.global.f32 	%f24, [%rd4+44];
	add.s32 	%r12, %r67, 1;
	mul.wide.s32 	%rd13, %r67, 28;
	add.s64 	%rd14, %rd2, %rd13;
	st.global.u32 	[%rd14], %r11;
	st.global.f32 	[%rd14+4], %f4;
	st.global.f32 	[%rd14+8], %f5;
	st.global.f32 	[%rd14+12], %f6;
	st.global.f32 	[%rd14+16], %f24;
	st.global.f32 	[%rd14+20], %f23;
	st.global.f32 	[%rd14+24], %f22;
	mov.u32 	%r67, %r12;
$L__BB2_8:
	ld.global.u32 	%r14, [%rd4+56];
	setp.eq.s32 	%p13, %r14, -1;
	@%p13 bra 	$L__BB2_15;
	ld.global.f32 	%f7, [%rd4+60];
	ld.global.f32 	%f8, [%rd4+64];
	ld.global.f32 	%f9, [%rd4+68];
	div.rn.f32 	%f25, %f7, 0f40400000;
	cvt.rzi.s32.f32 	%r48, %f25;
	div.rn.f32 	%f26, %f8, 0f40400000;
	cvt.rzi.s32.f32 	%r49, %f26;
	div.rn.f32 	%f27, %f9, 0f40400000;
	cvt.rzi.s32.f32 	%r51, %f27;
	setp.ne.s32 	%p14, %r1, %r48;
	setp.ne.s32 	%p15, %r2, %r49;
	or.pred  	%p16, %p14, %p15;
	setp.ne.s32 	%p17, %r3, %r51;
	or.pred  	%p18, %p16, %p17;
	@%p18 bra 	$L__BB2_11;
	ld.global.f32 	%f28, [%rd4+80];
	ld.global.f32 	%f29, [%rd4+76];
	ld.global.f32 	%f30, [%rd4+72];
	add.s32 	%r15, %r67, 1;
	mul.wide.s32 	%rd15, %r67, 28;
	add.s64 	%rd16, %rd2, %rd15;
	st.global.u32 	[%rd16], %r14;
	st.global.f32 	[%rd16+4], %f7;
	st.global.f32 	[%rd16+8], %f8;
	st.global.f32 	[%rd16+12], %f9;
	st.global.f32 	[%rd16+16], %f30;
	st.global.f32 	[%rd16+20], %f29;
	st.global.f32 	[%rd16+24], %f28;
	mov.u32 	%r67, %r15;
$L__BB2_11:
	ld.global.u32 	%r17, [%rd4+84];
	setp.eq.s32 	%p19, %r17, -1;
	@%p19 bra 	$L__BB2_15;
	ld.global.f32 	%f10, [%rd4+88];
	ld.global.f32 	%f11, [%rd4+92];
	ld.global.f32 	%f12, [%rd4+96];
	div.rn.f32 	%f31, %f10, 0f40400000;
	cvt.rzi.s32.f32 	%r53, %f31;
	div.rn.f32 	%f32, %f11, 0f40400000;
	cvt.rzi.s32.f32 	%r54, %f32;
	div.rn.f32 	%f33, %f12, 0f40400000;
	cvt.rzi.s32.f32 	%r56, %f33;
	setp.ne.s32 	%p20, %r1, %r53;
	setp.ne.s32 	%p21, %r2, %r54;
	or.pred  	%p22, %p20, %p21;
	setp.ne.s32 	%p23, %r3, %r56;
	or.pred  	%p24, %p22, %p23;
	@%p24 bra 	$L__BB2_14;
	ld.global.f32 	%f34, [%rd4+108];
	ld.global.f32 	%f35, [%rd4+104];
	ld.global.f32 	%f36, [%rd4+100];
	add.s32 	%r18, %r67, 1;
	mul.wide.s32 	%rd17, %r67, 28;
	add.s64 	%rd18, %rd2, %rd17;
	st.global.u32 	[%rd18], %r17;
	st.global.f32 	[%rd18+4], %f10;
	st.global.f32 	[%rd18+8], %f11;
	st.global.f32 	[%rd18+12], %f12;
	st.global.f32 	[%rd18+16], %f36;
	st.global.f32 	[%rd18+20], %f35;
	st.global.f32 	[%rd18+24], %f34;
	mov.u32 	%r67, %r18;
$L__BB2_14:
	add.s32 	%r61, %r61, 4;
	setp.ne.s32 	%p25, %r61, 128;
	@%p25 bra 	$L__BB2_2;
$L__BB2_15:
	add.s32 	%r59, %r59, 1;
	setp.ne.s32 	%p26, %r59, 27;
	@%p26 bra 	$L__BB2_1;
	mul.wide.s32 	%rd19, %r67, 28;
	add.s64 	%rd20, %rd2, %rd19;
	mov.b32 	%r58, -1;
	st.global.u32 	[%rd20], %r58;
	ret;

}


// ===== COMPILED SASS (sm_100) =====

	.target	sm_100

	.elftype	@"ET_EXEC"


//--------------------- .note.nv.tkinfo           --------------------------
	.section	.note.nv.tkinfo,"",@"SHT_NOTE"
	.sectionflags	@"SHF_NOTE_NV_TKINFO"
	.tkinfo
        /*0018*/ 	.word	0x00000002
        /*0030*/ 	.string	""
        /*0030*/ 	.string	"ptxas"
        /*0030*/ 	.string	"Cuda compilation tools, release 13.0, V13.0.88"
        /*0030*/ 	.string	"Build cuda_13.0.r13.0/compiler.36424714_0"
        /*0030*/ 	.string	"-arch sm_100 -m 64 "



//--------------------- .note.nv.cuinfo           --------------------------
	.section	.note.nv.cuinfo,"",@"SHT_NOTE"
	.sectionflags	@"SHF_NOTE_NV_CUINFO"
        /*0018*/ 	.short	0x0002
        /*001a*/ 	.short	0x0064
        /*001c*/ 	.short	0x0082
	.zero		2


//--------------------- .nv.info                  --------------------------
	.section	.nv.info,"",@"SHT_CUDA_INFO"
	.align	4


	//----- nvinfo : EIATTR_REGCOUNT
	.align		4
        /*0000*/ 	.byte	0x04, 0x2f
        /*0002*/ 	.short	(.L_1 - .L_0)
	.align		4
.L_0:
        /*0004*/ 	.word	index@(_Z10force_evalP4CellPf)
        /*0008*/ 	.word	0x0000001f


	//----- nvinfo : EIATTR_FRAME_SIZE
	.align		4
.L_1:
        /*000c*/ 	.byte	0x04, 0x11
        /*000e*/ 	.short	(.L_3 - .L_2)
	.align		4
.L_2:
        /*0010*/ 	.word	index@($__internal_2_$__cuda_sm3x_div_rn_noftz_f32_slowpath)
        /*0014*/ 	.word	0x00000000


	//----- nvinfo : EIATTR_FRAME_SIZE
	.align		4
.L_3:
        /*0018*/ 	.byte	0x04, 0x11
        /*001a*/ 	.short	(.L_5 - .L_4)
	.align		4
.L_4:
        /*001c*/ 	.word	index@(_Z10force_evalP4CellPf)
        /*0020*/ 	.word	0x00000000


	//----- nvinfo : EIATTR_REGCOUNT
	.align		4
.L_5:
        /*0024*/ 	.byte	0x04, 0x2f
        /*0026*/ 	.short	(.L_7 - .L_6)
	.align		4
.L_6:
        /*0028*/ 	.word	index@(_Z15particle_updateP4CellPf)
        /*002c*/ 	.word	0x00000016


	//----- nvinfo : EIATTR_FRAME_SIZE
	.align		4
.L_7:
        /*0030*/ 	.byte	0x04, 0x11
        /*0032*/ 	.short	(.L_9 - .L_8)
	.align		4
.L_8:
        /*0034*/ 	.word	index@($__internal_1_$__cuda_sm3x_div_rn_noftz_f32_slowpath)
        /*0038*/ 	.word	0x00000000


	//----- nvinfo : EIATTR_FRAME_SIZE
	.align		4
.L_9:
        /*003c*/ 	.byte	0x04, 0x11
        /*003e*/ 	.short	(.L_11 - .L_10)
	.align		4
.L_10:
        /*0040*/ 	.word	index@(_Z15particle_updateP4CellPf)
        /*0044*/ 	.word	0x00000000


	//----- nvinfo : EIATTR_REGCOUNT
	.align		4
.L_11:
        /*0048*/ 	.byte	0x04, 0x2f
        /*004a*/ 	.short	(.L_13 - .L_12)
	.align		4
.L_12:
        /*004c*/ 	.word	index@(_Z13motion_updateP4CellS0_)
        /*0050*/ 	.word	0x00000020


	//----- nvinfo : EIATTR_FRAME_SIZE
	.align		4
.L_13:
        /*0054*/ 	.byte	0x04, 0x11
        /*0056*/ 	.short	(.L_15 - .L_14)
	.align		4
.L_14:
        /*0058*/ 	.word	index@($__internal_0_$__cuda_sm3x_div_rn_noftz_f32_slowpath)
        /*005c*/ 	.word	0x00000000


	//----- nvinfo : EIATTR_FRAME_SIZE
	.align		4
.L_15:
        /*0060*/ 	.byte	0x04, 0x11
        /*0062*/ 	.short	(.L_17 - .L_16)
	.align		4
.L_16:
        /*0064*/ 	.word	index@(_Z13motion_updateP4CellS0_)
        /*0068*/ 	.word	0x00000000


	//----- nvinfo : EIATTR_MIN_STACK_SIZE
	.align		4
.L_17:
        /*006c*/ 	.byte	0x04, 0x12
        /*006e*/ 	.short	(.L_19 - .L_18)
	.align		4
.L_18:
        /*0070*/ 	.word	index@(_Z13motion_updateP4CellS0_)
        /*0074*/ 	.word	0x00000000


	//----- nvinfo : EIATTR_MIN_STACK_SIZE
	.align		4
.L_19:
        /*0078*/ 	.byte	0x04, 0x12
        /*007a*/ 	.short	(.L_21 - .L_20)
	.align		4
.L_20:
        /*007c*/ 	.word	index@(_Z15particle_updateP4CellPf)
        /*0080*/ 	.word	0x00000000


	//----- nvinfo : EIATTR_MIN_STACK_SIZE
	.align		4
.L_21:
        /*0084*/ 	.byte	0x04, 0x12
        /*0086*/ 	.short	(.L_23 - .L_22)
	.align		4
.L_22:
        /*0088*/ 	.word	index@(_Z10force_evalP4CellPf)
        /*008c*/ 	.word	0x00000000
.L_23:


//--------------------- .nv.compat                --------------------------
	.section	.nv.compat,"",@"SHT_CUDA_COMPAT_INFO"
	.align	4
        /*0000*/ 	.byte	0x02, 0x09, 0x00, 0x00, 0x02, 0x02, 0x01, 0x00, 0x02, 0x05, 0x05, 0x00, 0x03, 0x07, 0x01, 0x01
        /*0010*/ 	.byte	0x02, 0x03, 0x00, 0x00, 0x02, 0x06, 0x01, 0x00, 0x04, 0x0b, 0x08, 0x00, 0x01, 0x00, 0x00, 0x00
        /*0020*/ 	.byte	0x00, 0x00, 0x00, 0x00


//--------------------- .nv.info._Z13motion_updateP4CellS0_ --------------------------
	.section	.nv.info._Z13motion_updateP4CellS0_,"",@"SHT_CUDA_INFO"
	.sectionflags	@""
	.align	4


	//----- nvinfo : EIATTR_CUDA_API_VERSION
	.align		4
        /*0000*/ 	.byte	0x04, 0x37
        /*0002*/ 	.short	(.L_25 - .L_24)
.L_24:
        /*0004*/ 	.word	0x00000082


	//----- nvinfo : EIATTR_KPARAM_INFO
	.align		4
.L_25:
        /*0008*/ 	.byte	0x04, 0x17
        /*000a*/ 	.short	(.L_27 - .L_26)
.L_26:
        /*000c*/ 	.word	0x00000000
        /*0010*/ 	.short	0x0001
        /*0012*/ 	.short	0x0008
        /*0014*/ 	.byte	0x00, 0xf5, 0x21, 0x00


	//----- nvinfo : EIATTR_KPARAM_INFO
	.align		4
.L_27:
        /*0018*/ 	.byte	0x04, 0x17
        /*001a*/ 	.short	(.L_29 - .L_28)
.L_28:
        /*001c*/ 	.word	0x00000000
        /*0020*/ 	.short	0x0000
        /*0022*/ 	.short	0x0000
        /*0024*/ 	.byte	0x00, 0xf5, 0x21, 0x00


	//----- nvinfo : EIATTR_SPARSE_MMA_MASK
	.align		4
.L_29:
        /*0028*/ 	.byte	0x03, 0x50
        /*002a*/ 	.short	0x0000


	//----- nvinfo : EIATTR_MAXREG_COUNT
	.align		4
        /*002c*/ 	.byte	0x03, 0x1b
        /*002e*/ 	.short	0x00ff


	//----- nvinfo : EIATTR_MERCURY_ISA_VERSION
	.align		4
        /*0030*/ 	.byte	0x03, 0x5f
        /*0032*/ 	.short	0x0101


	//----- nvinfo : EIATTR_VRC_CTA_INIT_COUNT
	.align		4
        /*0034*/ 	.byte	0x02, 0x4a
	.zero		1
	.zero		1


	//----- nvinfo : EIATTR_EXIT_INSTR_OFFSETS
	.align		4
        /*0038*/ 	.byte	0x04, 0x1c
        /*003a*/ 	.short	(.L_31 - .L_30)


	//   ....[0]....
.L_30:
        /*003c*/ 	.word	0x000010c0


	//----- nvinfo : EIATTR_CRS_STACK_SIZE
	.align		4
.L_31:
        /*0040*/ 	.byte	0x04, 0x1e
        /*0042*/ 	.short	(.L_33 - .L_32)
.L_32:
        /*0044*/ 	.word	0x00000000


	//----- nvinfo : EIATTR_CBANK_PARAM_SIZE
	.align		4
.L_33:
        /*0048*/ 	.byte	0x03, 0x19
        /*004a*/ 	.short	0x0010


	//----- nvinfo : EIATTR_PARAM_CBANK
	.align		4
        /*004c*/ 	.byte	0x04, 0x0a
        /*004e*/ 	.short	(.L_35 - .L_34)
	.align		4
.L_34:
        /*0050*/ 	.word	index@(.nv.constant0._Z13motion_updateP4CellS0_)
        /*0054*/ 	.short	0x0380
        /*0056*/ 	.short	0x0010


	//----- nvinfo : EIATTR_SW_WAR
	.align		4
.L_35:
        /*0058*/ 	.byte	0x04, 0x36
        /*005a*/ 	.short	(.L_37 - .L_36)
.L_36:
        /*005c*/ 	.word	0x00000008
.L_37:


//--------------------- .nv.info._Z15particle_updateP4CellPf --------------------------
	.section	.nv.info._Z15particle_updateP4CellPf,"",@"SHT_CUDA_INFO"
	.sectionflags	@""
	.align	4


	//----- nvinfo : EIATTR_CUDA_API_VERSION
	.align		4
        /*0000*/ 	.byte	0x04, 0x37
        /*0002*/ 	.short	(.L_39 - .L_38)
.L_38:
        /*0004*/ 	.word	0x00000082


	//----- nvinfo : EIATTR_KPARAM_INFO
	.align		4
.L_39:
        /*0008*/ 	.byte	0x04, 0x17
        /*000a*/ 	.short	(.L_41 - .L_40)
.L_40:
        /*000c*/ 	.word	0x00000000
        /*0010*/ 	.short	0x0001
        /*0012*/ 	.short	0x0008
        /*0014*/ 	.byte	0x00, 0xf5, 0x21, 0x00


	//----- nvinfo : EIATTR_KPARAM_INFO
	.align		4
.L_41:
        /*0018*/ 	.byte	0x04, 0x17
        /*001a*/ 	.short	(.L_43 - .L_42)
.L_42:
        /*001c*/ 	.word	0x00000000
        /*0020*/ 	.short	0x0000
        /*0022*/ 	.short	0x0000
        /*0024*/ 	.byte	0x00, 0xf5, 0x21, 0x00


	//----- nvinfo : EIATTR_SPARSE_MMA_MASK
	.align		4
.L_43:
        /*0028*/ 	.byte	0x03, 0x50
        /*002a*/ 	.short	0x0000


	//----- nvinfo : EIATTR_MAXREG_COUNT
	.align		4
        /*002c*/ 	.byte	0x03, 0x1b
        /*002e*/ 	.short	0x00ff


	//----- nvinfo : EIATTR_MERCURY_ISA_VERSION
	.align		4
        /*0030*/ 	.byte	0x03, 0x5f
        /*0032*/ 	.short	0x0101


	//----- nvinfo : EIATTR_VRC_CTA_INIT_COUNT
	.align		4
        /*0034*/ 	.byte	0x02, 0x4a
	.zero		1
	.zero		1


	//----- nvinfo : EIATTR_EXIT_INSTR_OFFSETS
	.align		4
        /*0038*/ 	.byte	0x04, 0x1c
        /*003a*/ 	.short	(.L_45 - .L_44)


	//   ....[0]....
.L_44:
        /*003c*/ 	.word	0x00000090


	//   ....[1]....
        /*0040*/ 	.word	0x00000510


	//----- nvinfo : EIATTR_CRS_STACK_SIZE
	.align		4
.L_45:
        /*0044*/ 	.byte	0x04, 0x1e
        /*0046*/ 	.short	(.L_47 - .L_46)
.L_46:
        /*0048*/ 	.word	0x00000000


	//----- nvinfo : EIATTR_CBANK_PARAM_SIZE
	.align		4
.L_47:
        /*004c*/ 	.byte	0x03, 0x19
        /*004e*/ 	.short	0x0010


	//----- nvinfo : EIATTR_PARAM_CBANK
	.align		4
        /*0050*/ 	.byte	0x04, 0x0a
        /*0052*/ 	.short	(.L_49 - .L_48)
	.align		4
.L_48:
        /*0054*/ 	.word	index@(.nv.constant0._Z15particle_updateP4CellPf)
        /*0058*/ 	.short	0x0380
        /*005a*/ 	.short	0x0010


	//----- nvinfo : EIATTR_SW_WAR
	.align		4
.L_49:
        /*005c*/ 	.byte	0x04, 0x36
        /*005e*/ 	.short	(.L_51 - .L_50)
.L_50:
        /*0060*/ 	.word	0x00000008
.L_51:


//--------------------- .nv.info._Z10force_evalP4CellPf --------------------------
	.section	.nv.info._Z10force_evalP4CellPf,"",@"SHT_CUDA_INFO"
	.sectionflags	@""
	.align	4


	//----- nvinfo : EIATTR_CUDA_API_VERSION
	.align		4
        /*0000*/ 	.byte	0x04, 0x37
        /*0002*/ 	.short	(.L_53 - .L_52)
.L_52:
        /*0004*/ 	.word	0x00000082


	//----- nvinfo : EIATTR_KPARAM_INFO
	.align		4
.L_53:
        /*0008*/ 	.byte	0x04, 0x17
        /*000a*/ 	.short	(.L_55 - .L_54)
.L_54:
        /*000c*/ 	.word	0x00000000
        /*0010*/ 	.short	0x0001
        /*0012*/ 	.short	0x0008
        /*0014*/ 	.byte	0x00, 0xf5, 0x21, 0x00


	//----- nvinfo : EIATTR_KPARAM_INFO
	.align		4
.L_55:
        /*0018*/ 	.byte	0x04, 0x17
        /*001a*/ 	.short	(.L_57 - .L_56)
.L_56:
        /*001c*/ 	.word	0x00000000
        /*0020*/ 	.short	0x0000
        /*0022*/ 	.short	0x0000
        /*0024*/ 	.byte	0x00, 0xf5, 0x21, 0x00


	//----- nvinfo : EIATTR_SPARSE_MMA_MASK
	.align		4
.L_57:
        /*0028*/ 	.byte	0x03, 0x50
        /*002a*/ 	.short	0x0000


	//----- nvinfo : EIATTR_MAXREG_COUNT
	.align		4
        /*002c*/ 	.byte	0x03, 0x1b
        /*002e*/ 	.short	0x00ff


	//----- nvinfo : EIATTR_NUM_BARRIERS
	.align		4
        /*0030*/ 	.byte	0x02, 0x4c
        /*0032*/ 	.byte	0x01
	.zero		1


	//----- nvinfo : EIATTR_MERCURY_ISA_VERSION
	.align		4
        /*0034*/ 	.byte	0x03, 0x5f
        /*0036*/ 	.short	0x0101


	//----- nvinfo : EIATTR_VRC_CTA_INIT_COUNT
	.align		4
        /*0038*/ 	.byte	0x02, 0x4a
	.zero		1
	.zero		1


	//----- nvinfo : EIATTR_EXIT_INSTR_OFFSETS
	.align		4
        /*003c*/ 	.byte	0x04, 0x1c
        /*003e*/ 	.short	(.L_59 - .L_58)


	//   ....[0]....
.L_58:
        /*0040*/ 	.word	0x00000700


	//   ....[1]....
        /*0044*/ 	.word	0x00000d20


	//   ....[2]....
        /*0048*/ 	.word	0x00002af0


	//----- nvinfo : EIATTR_CRS_STACK_SIZE
	.align		4
.L_59:
        /*004c*/ 	.byte	0x04, 0x1e
        /*004e*/ 	.short	(.L_61 - .L_60)
.L_60:
        /*0050*/ 	.word	0x00000000


	//----- nvinfo : EIATTR_CBANK_PARAM_SIZE
	.align		4
.L_61:
        /*0054*/ 	.byte	0x03, 0x19
        /*0056*/ 	.short	0x0010


	//----- nvinfo : EIATTR_PARAM_CBANK
	.align		4
        /*0058*/ 	.byte	0x04, 0x0a
        /*005a*/ 	.short	(.L_63 - .L_62)
	.align		4
.L_62:
        /*005c*/ 	.word	index@(.nv.constant0._Z10force_evalP4CellPf)
        /*0060*/ 	.short	0x0380
        /*0062*/ 	.short	0x0010


	//----- nvinfo : EIATTR_SW_WAR
	.align		4
.L_63:
        /*0064*/ 	.byte	0x04, 0x36
        /*0066*/ 	.short	(.L_65 - .L_64)
.L_64:
        /*0068*/ 	.word	0x00000008
.L_65:


//--------------------- .nv.callgraph             --------------------------
	.section	.nv.callgraph,"",@"SHT_CUDA_CALLGRAPH"
	.align	4
	.sectionentsize	8
	.align		4
        /*0000*/ 	.word	0x00000000
	.align		4
        /*0004*/ 	.word	0xffffffff
	.align		4
        /*0008*/ 	.word	0x00000000
	.align		4
        /*000c*/ 	.word	0xfffffffe
	.align		4
        /*0010*/ 	.word	0x00000000
	.align		4
        /*0014*/ 	.word	0xfffffffd
	.align		4
        /*0018*/ 	.word	0x00000000
	.align		4
        /*001c*/ 	.word	0xfffffffc


//--------------------- .text._Z13motion_updateP4CellS0_ --------------------------
	.section	.text._Z13motion_updateP4CellS0_,"ax",@progbits
	.align	128
        .global         _Z13motion_updateP4CellS0_
        .type           _Z13motion_updateP4CellS0_,@function
        .size           _Z13motion_updateP4CellS0_,(.L_x_91 - _Z13motion_updateP4CellS0_)
        .other          _Z13motion_updateP4CellS0_,@"STO_CUDA_ENTRY STV_DEFAULT"
_Z13motion_updateP4CellS0_:
.text._Z13motion_updateP4CellS0_:
[----:B------:R-:W-:Y:S01]  /*0000*/  LDC R1, c[0x0][0x37c] ;  /* 0x0000df00ff017b82 */ /* 0x000fe20000000800 */
[----:B------:R-:W0:Y:S07]  /*0010*/  S2R R9, SR_CTAID.X ;  /* 0x0000000000097919 */ /* 0x000e2e0000002500 */
[----:B------:R-:W1:Y:S01]  /*0020*/  LDC.64 R16, c[0x0][0x388] ;  /* 0x0000e200ff107b82 */ /* 0x000e620000000a00 */
[----:B------:R-:W-:Y:S01]  /*0030*/  HFMA2 R6, -RZ, RZ, 0, 0 ;  /* 0x00000000ff067431 */ /* 0x000fe200000001ff */
[----:B------:R-:W2:Y:S01]  /*0040*/  LDCU.64 UR4, c[0x0][0x358] ;  /* 0x00006b00ff0477ac */ /* 0x000ea20008000a00 */
[----:B0-----:R-:W-:-:S04]  /*0050*/  IMAD.HI.U32 R2, R9, 0x4bda12f7, RZ ;  /* 0x4bda12f709027827 */ /* 0x001fc800078e00ff */
[----:B------:R-:W-:Y:S01]  /*0060*/  IMAD.HI.U32 R0, R9, 0x38e38e39, RZ ;  /* 0x38e38e3909007827 */ /* 0x000fe200078e00ff */
[----:B------:R-:W-:-:S03]  /*0070*/  SHF.R.U32.HI R2, RZ, 0x3, R2 ;  /* 0x00000003ff027819 */ /* 0x000fc60000011602 */
[----:B------:R-:W-:Y:S01]  /*0080*/  IMAD.HI.U32 R8, R9, 0x55555556, RZ ;  /* 0x5555555609087827 */ /* 0x000fe200078e00ff */
[----:B------:R-:W-:-:S03]  /*0090*/  SHF.R.U32.HI R0, RZ, 0x1, R0 ;  /* 0x00000001ff007819 */ /* 0x000fc60000011600 */
[----:B------:R-:W-:Y:S02]  /*00a0*/  IMAD R5, R2, -0x1b, R9 ;  /* 0xffffffe502057824 */ /* 0x000fe400078e0209 */
[----:B------:R-:W-:-:S04]  /*00b0*/  IMAD.HI.U32 R3, R8, 0x55555556, RZ ;  /* 0x5555555608037827 */ /* 0x000fc800078e00ff */
[----:B------:R-:W-:-:S04]  /*00c0*/  IMAD.HI.U32 R7, R0, 0x55555556, RZ ;  /* 0x5555555600077827 */ /* 0x000fc800078e00ff */
[----:B------:R-:W-:Y:S02]  /*00d0*/  IMAD R9, R8, -0x3, R9 ;  /* 0xfffffffd08097824 */ /* 0x000fe400078e0209 */
[----:B-1----:R-:W-:-:S04]  /*00e0*/  IMAD.WIDE.U32 R16, R5, 0xe00, R16 ;  /* 0x00000e0005107825 */ /* 0x002fc800078e0010 */
[----:B------:R-:W-:Y:S02]  /*00f0*/  IMAD R8, R3, -0x3, R8 ;  /* 0xfffffffd03087824 */ /* 0x000fe400078e0208 */
[----:B------:R-:W-:Y:S02]  /*0100*/  IMAD R7, R7, -0x3, R0 ;  /* 0xfffffffd07077824 */ /* 0x000fe400078e0200 */
[----:B--2---:R-:W-:-:S07]  /*0110*/  IMAD.MOV.U32 R5, RZ, RZ, RZ ;  /* 0x000000ffff057224 */ /* 0x004fce00078e00ff */
.L_x_18:
[----:B0-----:R-:W0:Y:S01]  /*0120*/  LDC.64 R14, c[0x0][0x380] ;  /* 0x0000e000ff0e7b82 */ /* 0x001e220000000a00 */
[----:B------:R-:W-:Y:S02]  /*0130*/  IMAD.MOV.U32 R4, RZ, RZ, RZ ;  /* 0x000000ffff047224 */ /* 0x000fe400078e00ff */
[C---:B0-----:R-:W-:Y:S01]  /*0140*/  IMAD.WIDE.U32 R14, R6.reuse, 0xe00, R14 ;  /* 0x00000e00060e7825 */ /* 0x041fe200078e000e */
[----:B------:R-:W-:-:S04]  /*0150*/  IADD3 R6, PT, PT, R6, 0x1, RZ ;  /* 0x0000000106067810 */ /* 0x000fc80007ffe0ff */
[----:B------:R-:W-:-:S13]  /*0160*/  ISETP.NE.AND P2, PT, R6, 0x1b, PT ;  /* 0x0000001b0600780c */ /* 0x000fda0003f45270 */
.L_x_17:
[----:B------:R-:W-:-:S05]  /*0170*/  IMAD.WIDE.U32 R12, R4, 0x1c, R14 ;  /* 0x0000001c040c7825 */ /* 0x000fca00078e000e */
[----:B0-----:R-:W2:Y:S02]  /*0180*/  LDG.E R26, desc[UR4][R12.64] ;  /* 0x000000040c1a7981 */ /* 0x001ea4000c1e1900 */
[----:B--2---:R-:W-:-:S13]  /*0190*/  ISETP.NE.AND P0, PT, R26, -0x1, PT ;  /* 0xffffffff1a00780c */ /* 0x004fda0003f05270 */
[----:B------:R-:W-:Y:S05]  /*01a0*/  @!P0 BRA `(.L_x_0) ;  /* 0x0000000c00b48947 */ /* 0x000fea0003800000 */
[----:B------:R-:W2:Y:S04]  /*01b0*/  LDG.E R25, desc[UR4][R12.64+0x4] ;  /* 0x000004040c197981 */ /* 0x000ea8000c1e1900 */
[----:B------:R0:W5:Y:S04]  /*01c0*/  LDG.E R24, desc[UR4][R12.64+0x8] ;  /* 0x000008040c187981 */ /* 0x000168000c1e1900 */
[----:B------:R0:W5:Y:S01]  /*01d0*/  LDG.E R23, desc[UR4][R12.64+0xc] ;  /* 0x00000c040c177981 */ /* 0x000162000c1e1900 */
[----:B------:R-:W-:Y:S01]  /*01e0*/  MOV R3, 0x3eaaaaab ;  /* 0x3eaaaaab00037802 */ /* 0x000fe20000000f00 */
[----:B------:R-:W-:-:S04]  /*01f0*/  IMAD.MOV.U32 R2, RZ, RZ, 0x40400000 ;  /* 0x40400000ff027424 */ /* 0x000fc800078e00ff */
[----:B------:R-:W-:-:S04]  /*0200*/  FFMA R0, R3, -R2, 1 ;  /* 0x3f80000003007423 */ /* 0x000fc80000000802 */
[----:B------:R-:W-:Y:S01]  /*0210*/  FFMA R0, R0, R3, 0.3333333432674407959 ;  /* 0x3eaaaaab00007423 */ /* 0x000fe20000000003 */
[----:B--2---:R-:W1:Y:S03]  /*0220*/  FCHK P0, R25, 3 ;  /* 0x4040000019007902 */ /* 0x004e660000000000 */
[----:B------:R-:W-:-:S04]  /*0230*/  FFMA R3, R25, R0, RZ ;  /* 0x0000000019037223 */ /* 0x000fc800000000ff */
[----:B------:R-:W-:-:S04]  /*0240*/  FFMA R10, R3, -3, R25 ;  /* 0xc0400000030a7823 */ /* 0x000fc80000000019 */
[----:B------:R-:W-:Y:S01]  /*0250*/  FFMA R0, R0, R10, R3 ;  /* 0x0000000a00007223 */ /* 0x000fe20000000003 */
[----:B01----:R-:W-:Y:S06]  /*0260*/  @!P0 BRA `(.L_x_1) ;  /* 0x00000000000c8947 */ /* 0x003fec0003800000 */
[----:B------:R-:W-:Y:S02]  /*0270*/  MOV R3, R25 ;  /* 0x0000001900037202 */ /* 0x000fe40000000f00 */
[----:B------:R-:W-:-:S07]  /*0280*/  MOV R10, 0x2a0 ;  /* 0x000002a0000a7802 */ /* 0x000fce0000000f00 */
[----:B-----5:R-:W-:Y:S05]  /*0290*/  CALL.REL.NOINC `($__internal_0_$__cuda_sm3x_div_rn_noftz_f32_slowpath) ;  /* 0x0000000c008c7944 */ /* 0x020fea0003c00000 */
.L_x_1:
[----:B------:R-:W-:Y:S01]  /*02a0*/  IMAD.MOV.U32 R3, RZ, RZ, 0x3eaaaaab ;  /* 0x3eaaaaabff037424 */ /* 0x000fe200078e00ff */
[----:B-----5:R-:W0:Y:S03]  /*02b0*/  FCHK P0, R24, 3 ;  /* 0x4040000018007902 */ /* 0x020e260000000000 */
[----:B------:R-:W-:-:S04]  /*02c0*/  FFMA R10, R3, -R2, 1 ;  /* 0x3f800000030a7423 */ /* 0x000fc80000000802 */
[----:B------:R-:W-:Y:S01]  /*02d0*/  FFMA R18, R10, R3, 0.3333333432674407959 ;  /* 0x3eaaaaab0a127423 */ /* 0x000fe20000000003 */
[----:B------:R1:W2:Y:S03]  /*02e0*/  F2I.TRUNC.NTZ R22, R0 ;  /* 0x0000000000167305 */ /* 0x0002a6000020f100 */
[----:B------:R-:W-:-:S04]  /*02f0*/  FFMA R3, R24, R18, RZ ;  /* 0x0000001218037223 */ /* 0x000fc800000000ff */
[----:B------:R-:W-:-:S04]  /*0300*/  FFMA R10, R3, -3, R24 ;  /* 0xc0400000030a7823 */ /* 0x000fc80000000018 */
[----:B------:R-:W-:Y:S01]  /*0310*/  FFMA R21, R18, R10, R3 ;  /* 0x0000000a12157223 */ /* 0x000fe20000000003 */
[----:B01----:R-:W-:Y:S06]  /*0320*/  @!P0 BRA `(.L_x_2) ;  /* 0x0000000000108947 */ /* 0x003fec0003800000 */
[----:B------:R-:W-:Y:S02]  /*0330*/  MOV R3, R24 ;  /* 0x0000001800037202 */ /* 0x000fe40000000f00 */
[----:B------:R-:W-:-:S07]  /*0340*/  MOV R10, 0x360 ;  /* 0x00000360000a7802 */ /* 0x000fce0000000f00 */
[----:B--2---:R-:W-:Y:S05]  /*0350*/  CALL.REL.NOINC `($__internal_0_$__cuda_sm3x_div_rn_noftz_f32_slowpath) ;  /* 0x0000000c005c7944 */ /* 0x004fea0003c00000 */
[----:B------:R-:W-:-:S07]  /*0360*/  IMAD.MOV.U32 R21, RZ, RZ, R0 ;  /* 0x000000ffff157224 */ /* 0x000fce00078e0000 */
.L_x_2:
[----:B------:R-:W-:Y:S01]  /*0370*/  HFMA2 R3, -RZ, RZ, 1.666015625, -0.052093505859375 ;  /* 0x3eaaaaabff037431 */ /* 0x000fe200000001ff */
[----:B------:R-:W0:Y:S08]  /*0380*/  FCHK P0, R23, 3 ;  /* 0x4040000017007902 */ /* 0x000e300000000000 */
[----:B------:R-:W1:Y:S01]  /*0390*/  F2I.TRUNC.NTZ R21, R21 ;  /* 0x0000001500157305 */ /* 0x000e62000020f100 */
[----:B------:R-:W-:-:S04]  /*03a0*/  FFMA R0, R3, -R2, 1 ;  /* 0x3f80000003007423 */ /* 0x000fc80000000802 */
[----:B------:R-:W-:-:S04]  /*03b0*/  FFMA R11, R0, R3, 0.3333333432674407959 ;  /* 0x3eaaaaab000b7423 */ /* 0x000fc80000000003 */
[----:B------:R-:W-:-:S04]  /*03c0*/  FFMA R0, R23, R11, RZ ;  /* 0x0000000b17007223 */ /* 0x000fc800000000ff */
[----:B------:R-:W-:-:S04]  /*03d0*/  FFMA R3, R0, -3, R23 ;  /* 0xc040000000037823 */ /* 0x000fc80000000017 */
[----:B------:R-:W-:Y:S01]  /*03e0*/  FFMA R0, R11, R3, R0 ;  /* 0x000000030b007223 */ /* 0x000fe20000000000 */
[----:B01----:R-:W-:Y:S06]  /*03f0*/  @!P0 BRA `(.L_x_3) ;  /* 0x00000000000c8947 */ /* 0x003fec0003800000 */
[----:B------:R-:W-:Y:S01]  /*0400*/  IMAD.MOV.U32 R3, RZ, RZ, R23 ;  /* 0x000000ffff037224 */ /* 0x000fe200078e0017 */
[----:B------:R-:W-:-:S07]  /*0410*/  MOV R10, 0x430 ;  /* 0x00000430000a7802 */ /* 0x000fce0000000f00 */
[----:B--2---:R-:W-:Y:S05]  /*0420*/  CALL.REL.NOINC `($__internal_0_$__cuda_sm3x_div_rn_noftz_f32_slowpath) ;  /* 0x0000000c00287944 */ /* 0x004fea0003c00000 */
.L_x_3:
[----:B------:R-:W0:Y:S01]  /*0430*/  F2I.TRUNC.NTZ R0, R0 ;  /* 0x0000000000007305 */ /* 0x000e22000020f100 */
[----:B------:R-:W-:-:S04]  /*0440*/  ISETP.NE.AND P0, PT, R8, R21, PT ;  /* 0x000000150800720c */ /* 0x000fc80003f05270 */
[----:B--2---:R-:W-:-:S04]  /*0450*/  ISETP.NE.OR P0, PT, R9, R22, P0 ;  /* 0x000000160900720c */ /* 0x004fc80000705670 */
[----:B0-----:R-:W-:-:S13]  /*0460*/  ISETP.NE.OR P0, PT, R7, R0, P0 ;  /* 0x000000000700720c */ /* 0x001fda0000705670 */
[----:B------:R-:W-:Y:S05]  /*0470*/  @P0 BRA `(.L_x_4) ;  /* 0x0000000000300947 */ /* 0x000fea0003800000 */
[----:B------:R-:W2:Y:S04]  /*0480*/  LDG.E R21, desc[UR4][R12.64+0x10] ;  /* 0x000010040c157981 */ /* 0x000ea8000c1e1900 */
[----:B------:R-:W3:Y:S04]  /*0490*/  LDG.E R19, desc[UR4][R12.64+0x14] ;  /* 0x000014040c137981 */ /* 0x000ee8000c1e1900 */
[----:B------:R-:W4:Y:S01]  /*04a0*/  LDG.E R3, desc[UR4][R12.64+0x18] ;  /* 0x000018040c037981 */ /* 0x000f22000c1e1900 */
[C---:B------:R-:W-:Y:S01]  /*04b0*/  IMAD.WIDE R10, R5.reuse, 0x1c, R16 ;  /* 0x0000001c050a7825 */ /* 0x040fe200078e0210 */
[----:B------:R-:W-:-:S04]  /*04c0*/  IADD3 R5, PT, PT, R5, 0x1, RZ ;  /* 0x0000000105057810 */ /* 0x000fc80007ffe0ff */
[----:B------:R0:W-:Y:S04]  /*04d0*/  STG.E desc[UR4][R10.64], R26 ;  /* 0x0000001a0a007986 */ /* 0x0001e8000c101904 */
[----:B------:R0:W-:Y:S04]  /*04e0*/  STG.E desc[UR4][R10.64+0x4], R25 ;  /* 0x000004190a007986 */ /* 0x0001e8000c101904 */
[----:B------:R0:W-:Y:S04]  /*04f0*/  STG.E desc[UR4][R10.64+0x8], R24 ;  /* 0x000008180a007986 */ /* 0x0001e8000c101904 */
[----:B------:R0:W-:Y:S04]  /*0500*/  STG.E desc[UR4][R10.64+0xc], R23 ;  /* 0x00000c170a007986 */ /* 0x0001e8000c101904 */
[----:B--2---:R0:W-:Y:S04]  /*0510*/  STG.E desc[UR4][R10.64+0x10], R21 ;  /* 0x000010150a007986 */ /* 0x0041e8000c101904 */
[----:B---3--:R0:W-:Y:S04]  /*0520*/  STG.E desc[UR4][R10.64+0x14], R19 ;  /* 0x000014130a007986 */ /* 0x0081e8000c101904 */
[----:B----4-:R0:W-:Y:S02]  /*0530*/  STG.E desc[UR4][R10.64+0x18], R3 ;  /* 0x000018030a007986 */ /* 0x0101e4000c101904 */
.L_x_4:
[----:B0-----:R-:W2:Y:S02]  /*0540*/  LDG.E R26, desc[UR4][R12.64+0x1c] ;  /* 0x00001c040c1a7981 */ /* 0x001ea4000c1e1900 */
[----:B--2---:R-:W-:-:S13]  /*0550*/  ISETP.NE.AND P0, PT, R26, -0x1, PT ;  /* 0xffffffff1a00780c */ /* 0x004fda0003f05270 */
[----:B------:R-:W-:Y:S05]  /*0560*/  @!P0 BRA `(.L_x_0) ;  /* 0x0000000800c48947 */ /* 0x000fea0003800000 */
[----:B------:R-:W2:Y:S04]  /*0570*/  LDG.E R25, desc[UR4][R12.64+0x20] ;  /* 0x000020040c197981 */ /* 0x000ea8000c1e1900 */
[----:B------:R0:W5:Y:S04]  /*0580*/  LDG.E R24, desc[UR4][R12.64+0x24] ;  /* 0x000024040c187981 */ /* 0x000168000c1e1900 */
[----:B------:R0:W5:Y:S01]  /*0590*/  LDG.E R23, desc[UR4][R12.64+0x28] ;  /* 0x000028040c177981 */ /* 0x000162000c1e1900 */
        /* <DEDUP_REMOVED lines=11> */
.L_x_5:
        /* <DEDUP_REMOVED lines=13> */
.L_x_6:
        /* <DEDUP_REMOVED lines=12> */
.L_x_7:
        /* <DEDUP_REMOVED lines=17> */
.L_x_8:
        /* <DEDUP_REMOVED lines=17> */
.L_x_9:
        /* <DEDUP_REMOVED lines=13> */
.L_x_10:
        /* <DEDUP_REMOVED lines=12> */
.L_x_11:
        /* <DEDUP_REMOVED lines=17> */
.L_x_12:
[----:B0-----:R-:W2:Y:S02]  /*0ca0*/  LDG.E R26, desc[UR4][R12.64+0x54] ;  /* 0x000054040c1a7981 */ /* 0x001ea4000c1e1900 */
[----:B--2---:R-:W-:-:S13]  /*0cb0*/  ISETP.NE.AND P0, PT, R26, -0x1, PT ;  /* 0xffffffff1a00780c */ /* 0x004fda0003f05270 */
[----:B------:R-:W-:Y:S05]  /*0cc0*/  @!P0 BRA `(.L_x_0) ;  /* 0x0000000000ec8947 */ /* 0x000fea0003800000 */
[----:B------:R-:W2:Y:S04]  /*0cd0*/  LDG.E R25, desc[UR4][R12.64+0x58] ;  /* 0x000058040c197981 */ /* 0x000ea8000c1e1900 */
[----:B------:R0:W5:Y:S04]  /*0ce0*/  LDG.E R24, desc[UR4][R12.64+0x5c] ;  /* 0x00005c040c187981 */ /* 0x000168000c1e1900 */
[----:B------:R0:W5:Y:S01]  /*0cf0*/  LDG.E R23, desc[UR4][R12.64+0x60] ;  /* 0x000060040c177981 */ /* 0x000162000c1e1900 */
[----:B------:R-:W-:-:S05]  /*0d00*/  MOV R3, 0x3eaaaaab ;  /* 0x3eaaaaab00037802 */ /* 0x000fca0000000f00 */
[----:B------:R-:W-:-:S04]  /*0d10*/  FFMA R0, R3, -R2, 1 ;  /* 0x3f80000003007423 */ /* 0x000fc80000000802 */
[----:B------:R-:W-:Y:S01]  /*0d20*/  FFMA R0, R0, R3, 0.3333333432674407959 ;  /* 0x3eaaaaab00007423 */ /* 0x000fe20000000003 */
[----:B--2---:R-:W1:Y:S03]  /*0d30*/  FCHK P0, R25, 3 ;  /* 0x4040000019007902 */ /* 0x004e660000000000 */
[----:B------:R-:W-:-:S04]  /*0d40*/  FFMA R10, R0, R25, RZ ;  /* 0x00000019000a7223 */ /* 0x000fc800000000ff */
[----:B------:R-:W-:-:S04]  /*0d50*/  FFMA R3, R10, -3, R25 ;  /* 0xc04000000a037823 */ /* 0x000fc80000000019 */
[----:B------:R-:W-:Y:S01]  /*0d60*/  FFMA R0, R0, R3, R10 ;  /* 0x0000000300007223 */ /* 0x000fe2000000000a */
[----:B01----:R-:W-:Y:S06]  /*0d70*/  @!P0 BRA `(.L_x_13) ;  /* 0x00000000000c8947 */ /* 0x003fec0003800000 */
[----:B------:R-:W-:Y:S01]  /*0d80*/  IMAD.MOV.U32 R3, RZ, RZ, R25 ;  /* 0x000000ffff037224 */ /* 0x000fe200078e0019 */
[----:B------:R-:W-:-:S07]  /*0d90*/  MOV R10, 0xdb0 ;  /* 0x00000db0000a7802 */ /* 0x000fce0000000f00 */
[----:B-----5:R-:W-:Y:S05]  /*0da0*/  CALL.REL.NOINC `($__internal_0_$__cuda_sm3x_div_rn_noftz_f32_slowpath) ;  /* 0x0000000000c87944 */ /* 0x020fea0003c00000 */
.L_x_13:
[----:B------:R-:W-:Y:S01]  /*0db0*/  HFMA2 R3, -RZ, RZ, 1.666015625, -0.052093505859375 ;  /* 0x3eaaaaabff037431 */ /* 0x000fe200000001ff */
[----:B-----5:R-:W0:Y:S08]  /*0dc0*/  FCHK P0, R24, 3 ;  /* 0x4040000018007902 */ /* 0x020e300000000000 */
[----:B------:R1:W2:Y:S01]  /*0dd0*/  F2I.TRUNC.NTZ R22, R0 ;  /* 0x0000000000167305 */ /* 0x0002a2000020f100 */
[----:B------:R-:W-:-:S04]  /*0de0*/  FFMA R10, R3, -R2, 1 ;  /* 0x3f800000030a7423 */ /* 0x000fc80000000802 */
[----:B------:R-:W-:-:S04]  /*0df0*/  FFMA R3, R10, R3, 0.3333333432674407959 ;  /* 0x3eaaaaab0a037423 */ /* 0x000fc80000000003 */
[----:B------:R-:W-:-:S04]  /*0e00*/  FFMA R11, R3, R24, RZ ;  /* 0x00000018030b7223 */ /* 0x000fc800000000ff */
[----:B------:R-:W-:-:S04]  /*0e10*/  FFMA R10, R11, -3, R24 ;  /* 0xc04000000b0a7823 */ /* 0x000fc80000000018 */
[----:B------:R-:W-:Y:S01]  /*0e20*/  FFMA R21, R3, R10, R11 ;  /* 0x0000000a03157223 */ /* 0x000fe2000000000b */
[----:B012---:R-:W-:Y:S06]  /*0e30*/  @!P0 BRA `(.L_x_14) ;  /* 0x0000000000108947 */ /* 0x007fec0003800000 */
[----:B------:R-:W-:Y:S02]  /*0e40*/  MOV R3, R24 ;  /* 0x0000001800037202 */ /* 0x000fe40000000f00 */
[----:B------:R-:W-:-:S07]  /*0e50*/  MOV R10, 0xe70 ;  /* 0x00000e70000a7802 */ /* 0x000fce0000000f00 */
[----:B------:R-:W-:Y:S05]  /*0e60*/  CALL.REL.NOINC `($__internal_0_$__cuda_sm3x_div_rn_noftz_f32_slowpath) ;  /* 0x0000000000987944 */ /* 0x000fea0003c00000 */
[----:B------:R-:W-:-:S07]  /*0e70*/  IMAD.MOV.U32 R21, RZ, RZ, R0 ;  /* 0x000000ffff157224 */ /* 0x000fce00078e0000 */
.L_x_14:
[----:B------:R-:W-:Y:S01]  /*0e80*/  MOV R3, 0x3eaaaaab ;  /* 0x3eaaaaab00037802 */ /* 0x000fe20000000f00 */
[----:B------:R-:W0:Y:S04]  /*0e90*/  FCHK P0, R23, 3 ;  /* 0x4040000017007902 */ /* 0x000e280000000000 */
[----:B------:R-:W-:-:S04]  /*0ea0*/  FFMA R0, R3, -R2, 1 ;  /* 0x3f80000003007423 */ /* 0x000fc80000000802 */
[----:B------:R-:W1:Y:S01]  /*0eb0*/  F2I.TRUNC.NTZ R21, R21 ;  /* 0x0000001500157305 */ /* 0x000e62000020f100 */
[----:B------:R-:W-:-:S04]  /*0ec0*/  FFMA R0, R0, R3, 0.3333333432674407959 ;  /* 0x3eaaaaab00007423 */ /* 0x000fc80000000003 */
[----:B------:R-:W-:-:S04]  /*0ed0*/  FFMA R10, R0, R23, RZ ;  /* 0x00000017000a7223 */ /* 0x000fc800000000ff */
[----:B------:R-:W-:-:S04]  /*0ee0*/  FFMA R3, R10, -3, R23 ;  /* 0xc04000000a037823 */ /* 0x000fc80000000017 */
[----:B------:R-:W-:Y:S01]  /*0ef0*/  FFMA R0, R0, R3, R10 ;  /* 0x0000000300007223 */ /* 0x000fe2000000000a */
[----:B0-----:R-:W-:Y:S06]  /*0f00*/  @!P0 BRA `(.L_x_15) ;  /* 0x00000000000c8947 */ /* 0x001fec0003800000 */
[----:B------:R-:W-:Y:S02]  /*0f10*/  MOV R3, R23 ;  /* 0x0000001700037202 */ /* 0x000fe40000000f00 */
[----:B------:R-:W-:-:S07]  /*0f20*/  MOV R10, 0xf40 ;  /* 0x00000f40000a7802 */ /* 0x000fce0000000f00 */
[----:B-1----:R-:W-:Y:S05]  /*0f30*/  CALL.REL.NOINC `($__internal_0_$__cuda_sm3x_div_rn_noftz_f32_slowpath) ;  /* 0x0000000000647944 */ /* 0x002fea0003c00000 */
.L_x_15:
[----:B------:R-:W0:Y:S01]  /*0f40*/  F2I.TRUNC.NTZ R0, R0 ;  /* 0x0000000000007305 */ /* 0x000e22000020f100 */
[----:B-1----:R-:W-:-:S04]  /*0f50*/  ISETP.NE.AND P0, PT, R8, R21, PT ;  /* 0x000000150800720c */ /* 0x002fc80003f05270 */
[----:B------:R-:W-:-:S04]  /*0f60*/  ISETP.NE.OR P0, PT, R9, R22, P0 ;  /* 0x000000160900720c */ /* 0x000fc80000705670 */
[----:B0-----:R-:W-:-:S13]  /*0f70*/  ISETP.NE.OR P0, PT, R7, R0, P0 ;  /* 0x000000000700720c */ /* 0x001fda0000705670 */
[----:B------:R-:W-:Y:S05]  /*0f80*/  @P0 BRA `(.L_x_16) ;  /* 0x0000000000300947 */ /* 0x000fea0003800000 */
[----:B------:R-:W2:Y:S04]  /*0f90*/  LDG.E R21, desc[UR4][R12.64+0x64] ;  /* 0x000064040c157981 */ /* 0x000ea8000c1e1900 */
[----:B------:R-:W3:Y:S04]  /*0fa0*/  LDG.E R19, desc[UR4][R12.64+0x68] ;  /* 0x000068040c137981 */ /* 0x000ee8000c1e1900 */
[----:B------:R-:W4:Y:S01]  /*0fb0*/  LDG.E R11, desc[UR4][R12.64+0x6c] ;  /* 0x00006c040c0b7981 */ /* 0x000f22000c1e1900 */
[----:B------:R-:W-:-:S04]  /*0fc0*/  IMAD.WIDE R2, R5, 0x1c, R16 ;  /* 0x0000001c05027825 */ /* 0x000fc800078e0210 */
[----:B------:R-:W-:Y:S01]  /*0fd0*/  VIADD R5, R5, 0x1 ;  /* 0x0000000105057836 */ /* 0x000fe20000000000 */
[----:B------:R0:W-:Y:S04]  /*0fe0*/  STG.E desc[UR4][R2.64], R26 ;  /* 0x0000001a02007986 */ /* 0x0001e8000c101904 */
[----:B------:R0:W-:Y:S04]  /*0ff0*/  STG.E desc[UR4][R2.64+0x4], R25 ;  /* 0x0000041902007986 */ /* 0x0001e8000c101904 */
[----:B------:R0:W-:Y:S04]  /*1000*/  STG.E desc[UR4][R2.64+0x8], R24 ;  /* 0x0000081802007986 */ /* 0x0001e8000c101904 */
[----:B------:R0:W-:Y:S04]  /*1010*/  STG.E desc[UR4][R2.64+0xc], R23 ;  /* 0x00000c1702007986 */ /* 0x0001e8000c101904 */
[----:B--2---:R0:W-:Y:S04]  /*1020*/  STG.E desc[UR4][R2.64+0x10], R21 ;  /* 0x0000101502007986 */ /* 0x0041e8000c101904 */
[----:B---3--:R0:W-:Y:S04]  /*1030*/  STG.E desc[UR4][R2.64+0x14], R19 ;  /* 0x0000141302007986 */ /* 0x0081e8000c101904 */
[----:B----4-:R0:W-:Y:S02]  /*1040*/  STG.E desc[UR4][R2.64+0x18], R11 ;  /* 0x0000180b02007986 */ /* 0x0101e4000c101904 */
.L_x_16:
[----:B------:R-:W-:-:S04]  /*1050*/  IADD3 R4, PT, PT, R4, 0x4, RZ ;  /* 0x0000000404047810 */ /* 0x000fc80007ffe0ff */
[----:B------:R-:W-:-:S13]  /*1060*/  ISETP.NE.AND P0, PT, R4, 0x80, PT ;  /* 0x000000800400780c */ /* 0x000fda0003f05270 */
[----:B------:R-:W-:Y:S05]  /*1070*/  @P0 BRA `(.L_x_17) ;  /* 0xfffffff0003c0947 */ /* 0x000fea000383ffff */
.L_x_0:
[----:B------:R-:W-:Y:S05]  /*1080*/  @P2 BRA `(.L_x_18) ;  /* 0xfffffff000242947 */ /* 0x000fea000383ffff */
[----:B------:R-:W-:Y:S01]  /*1090*/  IMAD.WIDE R16, R5, 0x1c, R16 ;  /* 0x0000001c05107825 */ /* 0x000fe200078e0210 */
[----:B0-----:R-:W-:-:S05]  /*10a0*/  MOV R3, 0xffffffff ;  /* 0xffffffff00037802 */ /* 0x001fca0000000f00 */
[----:B------:R-:W-:Y:S01]  /*10b0*/  STG.E desc[UR4][R16.64], R3 ;  /* 0x0000000310007986 */ /* 0x000fe2000c101904 */
[----:B------:R-:W-:Y:S05]  /*10c0*/  EXIT ;  /* 0x000000000000794d */ /* 0x000fea0003800000 */
        .weak           $__internal_0_$__cuda_sm3x_div_rn_noftz_f32_slowpath
        .type           $__internal_0_$__cuda_sm3x_div_rn_noftz_f32_slowpath,@function
        .size           $__internal_0_$__cuda_sm3x_div_rn_noftz_f32_slowpath,(.L_x_91 - $__internal_0_$__cuda_sm3x_div_rn_noftz_f32_slowpath)
$__internal_0_$__cuda_sm3x_div_rn_noftz_f32_slowpath:
[----:B------:R-:W-:Y:S02]  /*10d0*/  SHF.R.U32.HI R11, RZ, 0x17, R2 ;  /* 0x00000017ff0b7819 */ /* 0x000fe40000011602 */
[----:B------:R-:W-:Y:S02]  /*10e0*/  SHF.R.U32.HI R18, RZ, 0x17, R3 ;  /* 0x00000017ff127819 */ /* 0x000fe40000011603 */
[----:B------:R-:W-:Y:S02]  /*10f0*/  LOP3.LUT R11, R11, 0xff, RZ, 0xc0, !PT ;  /* 0x000000ff0b0b7812 */ /* 0x000fe400078ec0ff */
[----:B------:R-:W-:-:S03]  /*1100*/  LOP3.LUT R18, R18, 0xff, RZ, 0xc0, !PT ;  /* 0x000000ff12127812 */ /* 0x000fc600078ec0ff */
[----:B------:R-:W-:Y:S01]  /*1110*/  VIADD R19, R11, 0xffffffff ;  /* 0xffffffff0b137836 */ /* 0x000fe20000000000 */
[----:B------:R-:W-:-:S04]  /*1120*/  IADD3 R0, PT, PT, R18, -0x1, RZ ;  /* 0xffffffff12007810 */ /* 0x000fc80007ffe0ff */
[----:B------:R-:W-:Y:S01]  /*1130*/  ISETP.GT.U32.AND P0, PT, R19, 0xfd, PT ;  /* 0x000000fd1300780c */ /* 0x000fe20003f04070 */
[----:B------:R-:W-:-:S03]  /*1140*/  HFMA2 R19, -RZ, RZ, 2.125, 0 ;  /* 0x40400000ff137431 */ /* 0x000fc600000001ff */
[----:B------:R-:W-:-:S13]  /*1150*/  ISETP.GT.U32.OR P0, PT, R0, 0xfd, P0 ;  /* 0x000000fd0000780c */ /* 0x000fda0000704470 */
[----:B------:R-:W-:Y:S01]  /*1160*/  @!P0 IMAD.MOV.U32 R20, RZ, RZ, RZ ;  /* 0x000000ffff148224 */ /* 0x000fe200078e00ff */
[----:B------:R-:W-:Y:S06]  /*1170*/  @!P0 BRA `(.L_x_19) ;  /* 0x0000000000688947 */ /* 0x000fec0003800000 */
[----:B------:R-:W-:Y:S02]  /*1180*/  MOV R0, 0x40400000 ;  /* 0x4040000000007802 */ /* 0x000fe40000000f00 */
[----:B------:R-:W-:Y:S02]  /*1190*/  FSETP.GTU.FTZ.AND P0, PT, |R3|, +INF , PT ;  /* 0x7f8000000300780b */ /* 0x000fe40003f1c200 */
[----:B------:R-:W-:-:S04]  /*11a0*/  FSETP.GTU.FTZ.AND P1, PT, |R0|, +INF , PT ;  /* 0x7f8000000000780b */ /* 0x000fc80003f3c200 */
[----:B------:R-:W-:-:S13]  /*11b0*/  PLOP3.LUT P0, PT, P0, P1, PT, 0xf8, 0x8f ;  /* 0x00000000008f781c */ /* 0x000fda0000703f70 */
[----:B------:R-:W-:Y:S05]  /*11c0*/  @P0 BRA `(.L_x_20) ;  /* 0x0000000400500947 */ /* 0x000fea0003800000 */
[----:B------:R-:W-:-:S13]  /*11d0*/  LOP3.LUT P0, RZ, R19, 0x7fffffff, R3, 0xc8, !PT ;  /* 0x7fffffff13ff7812 */ /* 0x000fda000780c803 */
[----:B------:R-:W-:Y:S05]  /*11e0*/  @!P0 BRA `(.L_x_21) ;  /* 0x0000000400408947 */ /* 0x000fea0003800000 */
[C---:B------:R-:W-:Y:S02]  /*11f0*/  FSETP.NEU.FTZ.AND P3, PT, |R3|.reuse, +INF , PT ;  /* 0x7f8000000300780b */ /* 0x040fe40003f7d200 */
[----:B------:R-:W-:Y:S02]  /*1200*/  FSETP.NEU.FTZ.AND P1, PT, |R0|, +INF , PT ;  /* 0x7f8000000000780b */ /* 0x000fe40003f3d200 */
[----:B------:R-:W-:-:S11]  /*1210*/  FSETP.NEU.FTZ.AND P0, PT, |R3|, +INF , PT ;  /* 0x7f8000000300780b */ /* 0x000fd60003f1d200 */
[----:B------:R-:W-:Y:S05]  /*1220*/  @!P1 BRA !P3, `(.L_x_21) ;  /* 0x0000000400309947 */ /* 0x000fea0005800000 */
[----:B------:R-:W-:-:S04]  /*1230*/  LOP3.LUT P3, RZ, R3, 0x7fffffff, RZ, 0xc0, !PT ;  /* 0x7fffffff03ff7812 */ /* 0x000fc8000786c0ff */
[----:B------:R-:W-:-:S13]  /*1240*/  PLOP3.LUT P1, PT, P1, P3, PT, 0x2f, 0xf2 ;  /* 0x0000000000f2781c */ /* 0x000fda0000f26577 */
[----:B------:R-:W-:Y:S05]  /*1250*/  @P1 BRA `(.L_x_22) ;  /* 0x00000004001c1947 */ /* 0x000fea0003800000 */
[----:B------:R-:W-:-:S04]  /*1260*/  LOP3.LUT P1, RZ, R19, 0x7fffffff, RZ, 0xc0, !PT ;  /* 0x7fffffff13ff7812 */ /* 0x000fc8000782c0ff */
[----:B------:R-:W-:-:S13]  /*1270*/  PLOP3.LUT P0, PT, P0, P1, PT, 0x2f, 0xf2 ;  /* 0x0000000000f2781c */ /* 0x000fda0000702577 */
[----:B------:R-:W-:Y:S05]  /*1280*/  @P0 BRA `(.L_x_23) ;  /* 0x0000000400040947 */ /* 0x000fea0003800000 */
[----:B------:R-:W-:-:S04]  /*1290*/  IADD3 R20, PT, PT, R18, -0x1, RZ ;  /* 0xffffffff12147810 */ /* 0x000fc80007ffe0ff */
[----:B------:R-:W-:Y:S01]  /*12a0*/  ISETP.GE.AND P0, PT, R20, RZ, PT ;  /* 0x000000ff1400720c */ /* 0x000fe20003f06270 */
[----:B------:R-:W-:-:S05]  /*12b0*/  VIADD R20, R11, 0xffffffff ;  /* 0xffffffff0b147836 */ /* 0x000fca0000000000 */
[----:B------:R-:W-:-:S07]  /*12c0*/  ISETP.GE.AND P1, PT, R20, RZ, PT ;  /* 0x000000ff1400720c */ /* 0x000fce0003f26270 */
[----:B------:R-:W-:Y:S01]  /*12d0*/  @P0 MOV R20, RZ ;  /* 0x000000ff00140202 */ /* 0x000fe20000000f00 */
[----:B------:R-:W-:Y:S01]  /*12e0*/  @!P0 FFMA R3, R3, 1.84467440737095516160e+19, RZ ;  /* 0x5f80000003038823 */ /* 0x000fe200000000ff */
[----:B------:R-:W-:-:S04]  /*12f0*/  @!P0 MOV R20, 0xffffffc0 ;  /* 0xffffffc000148802 */ /* 0x000fc80000000f00 */
[----:B------:R-:W-:Y:S01]  /*1300*/  @!P1 FFMA R19, R0, 1.84467440737095516160e+19, RZ ;  /* 0x5f80000000139823 */ /* 0x000fe200000000ff */
[----:B------:R-:W-:-:S07]  /*1310*/  @!P1 VIADD R20, R20, 0x40 ;  /* 0x0000004014149836 */ /* 0x000fce0000000000 */
.L_x_19:
[----:B------:R-:W-:Y:S02]  /*1320*/  LEA R0, R11, 0xc0800000, 0x17 ;  /* 0xc08000000b007811 */ /* 0x000fe400078eb8ff */
[----:B------:R-:W-:Y:S02]  /*1330*/  IADD3 R18, PT, PT, R18, -0x7f, RZ ;  /* 0xffffff8112127810 */ /* 0x000fe40007ffe0ff */
[----:B------:R-:W-:Y:S02]  /*1340*/  IADD3 R29, PT, PT, -R0, R19, RZ ;  /* 0x00000013001d7210 */ /* 0x000fe40007ffe1ff */
[C---:B------:R-:W-:Y:S01]  /*1350*/  IADD3 R27, PT, PT, R18.reuse, 0x7f, -R11 ;  /* 0x0000007f121b7810 */ /* 0x040fe20007ffe80b */
[----:B------:R-:W-:Y:S01]  /*1360*/  IMAD R3, R18, -0x800000, R3 ;  /* 0xff80000012037824 */ /* 0x000fe200078e0203 */
[----:B------:R-:W0:Y:S01]  /*1370*/  MUFU.RCP R19, R29 ;  /* 0x0000001d00137308 */ /* 0x000e220000001000 */
[----:B------:R-:W-:Y:S02]  /*1380*/  FADD.FTZ R28, -R29, -RZ ;  /* 0x800000ff1d1c7221 */ /* 0x000fe40000010100 */
[----:B------:R-:W-:-:S02]  /*1390*/  IMAD.IADD R27, R27, 0x1, R20 ;  /* 0x000000011b1b7824 */ /* 0x000fc400078e0214 */
[----:B0-----:R-:W-:-:S04]  /*13a0*/  FFMA R0, R19, R28, 1 ;  /* 0x3f80000013007423 */ /* 0x001fc8000000001c */
[----:B------:R-:W-:-:S04]  /*13b0*/  FFMA R0, R19, R0, R19 ;  /* 0x0000000013007223 */ /* 0x000fc80000000013 */
[----:B------:R-:W-:-:S04]  /*13c0*/  FFMA R19, R3, R0, RZ ;  /* 0x0000000003137223 */ /* 0x000fc800000000ff */
[----:B------:R-:W-:-:S04]  /*13d0*/  FFMA R11, R28, R19, R3 ;  /* 0x000000131c0b7223 */ /* 0x000fc80000000003 */
[----:B------:R-:W-:-:S04]  /*13e0*/  FFMA R11, R0, R11, R19 ;  /* 0x0000000b000b7223 */ /* 0x000fc80000000013 */
[----:B------:R-:W-:-:S04]  /*13f0*/  FFMA R3, R28, R11, R3 ;  /* 0x0000000b1c037223 */ /* 0x000fc80000000003 */
[----:B------:R-:W-:-:S05]  /*1400*/  FFMA R18, R0, R3, R11 ;  /* 0x0000000300127223 */ /* 0x000fca000000000b */
[----:B------:R-:W-:-:S04]  /*1410*/  SHF.R.U32.HI R20, RZ, 0x17, R18 ;  /* 0x00000017ff147819 */ /* 0x000fc80000011612 */
[----:B------:R-:W-:-:S04]  /*1420*/  LOP3.LUT R20, R20, 0xff, RZ, 0xc0, !PT ;  /* 0x000000ff14147812 */ /* 0x000fc800078ec0ff */
[----:B------:R-:W-:-:S04]  /*1430*/  IADD3 R19, PT, PT, R20, R27, RZ ;  /* 0x0000001b14137210 */ /* 0x000fc80007ffe0ff */
[----:B------:R-:W-:-:S04]  /*1440*/  IADD3 R20, PT, PT, R19, -0x1, RZ ;  /* 0xffffffff13147810 */ /* 0x000fc80007ffe0ff */
[----:B------:R-:W-:-:S13]  /*1450*/  ISETP.GE.U32.AND P0, PT, R20, 0xfe, PT ;  /* 0x000000fe1400780c */ /* 0x000fda0003f06070 */
[----:B------:R-:W-:Y:S05]  /*1460*/  @!P0 BRA `(.L_x_24) ;  /* 0x0000000000808947 */ /* 0x000fea0003800000 */
[----:B------:R-:W-:-:S13]  /*1470*/  ISETP.GT.AND P0, PT, R19, 0xfe, PT ;  /* 0x000000fe1300780c */ /* 0x000fda0003f04270 */
[----:B------:R-:W-:Y:S05]  /*1480*/  @P0 BRA `(.L_x_25) ;  /* 0x00000000006c0947 */ /* 0x000fea0003800000 */
[----:B------:R-:W-:-:S13]  /*1490*/  ISETP.GE.AND P0, PT, R19, 0x1, PT ;  /* 0x000000011300780c */ /* 0x000fda0003f06270 */
[----:B------:R-:W-:Y:S05]  /*14a0*/  @P0 BRA `(.L_x_26) ;  /* 0x0000000000740947 */ /* 0x000fea0003800000 */
[----:B------:R-:W-:Y:S02]  /*14b0*/  ISETP.GE.AND P0, PT, R19, -0x18, PT ;  /* 0xffffffe81300780c */ /* 0x000fe40003f06270 */
[----:B------:R-:W-:-:S11]  /*14c0*/  LOP3.LUT R18, R18, 0x80000000, RZ, 0xc0, !PT ;  /* 0x8000000012127812 */ /* 0x000fd600078ec0ff */
[----:B------:R-:W-:Y:S05]  /*14d0*/  @!P0 BRA `(.L_x_26) ;  /* 0x0000000000688947 */ /* 0x000fea0003800000 */
[CCC-:B------:R-:W-:Y:S01]  /*14e0*/  FFMA.RZ R20, R0.reuse, R3.reuse, R11.reuse ;  /* 0x0000000300147223 */ /* 0x1c0fe2000000c00b */
[CCC-:B------:R-:W-:Y:S01]  /*14f0*/  FFMA.RP R27, R0.reuse, R3.reuse, R11.reuse ;  /* 0x00000003001b7223 */ /* 0x1c0fe2000000800b */
[----:B------:R-:W-:Y:S01]  /*1500*/  FFMA.RM R0, R0, R3, R11 ;  /* 0x0000000300007223 */ /* 0x000fe2000000400b */
[C---:B------:R-:W-:Y:S01]  /*1510*/  VIADD R3, R19.reuse, 0x20 ;  /* 0x0000002013037836 */ /* 0x040fe20000000000 */
[C---:B------:R-:W-:Y:S02]  /*1520*/  ISETP.NE.AND P3, PT, R19.reuse, RZ, PT ;  /* 0x000000ff1300720c */ /* 0x040fe40003f65270 */
[----:B------:R-:W-:Y:S02]  /*1530*/  LOP3.LUT R20, R20, 0x7fffff, RZ, 0xc0, !PT ;  /* 0x007fffff14147812 */ /* 0x000fe400078ec0ff */
[----:B------:R-:W-:Y:S02]  /*1540*/  ISETP.NE.AND P1, PT, R19, RZ, PT ;  /* 0x000000ff1300720c */ /* 0x000fe40003f25270 */
[----:B------:R-:W-:-:S02]  /*1550*/  LOP3.LUT R20, R20, 0x800000, RZ, 0xfc, !PT ;  /* 0x0080000014147812 */ /* 0x000fc400078efcff */
[----:B------:R-:W-:Y:S02]  /*1560*/  IADD3 R19, PT, PT, -R19, RZ, RZ ;  /* 0x000000ff13137210 */ /* 0x000fe40007ffe1ff */
[----:B------:R-:W-:Y:S02]  /*1570*/  SHF.L.U32 R3, R20, R3, RZ ;  /* 0x0000000314037219 */ /* 0x000fe400000006ff */
[----:B------:R-:W-:Y:S02]  /*1580*/  FSETP.NEU.FTZ.AND P0, PT, R27, R0, PT ;  /* 0x000000001b00720b */ /* 0x000fe40003f1d000 */
[----:B------:R-:W-:Y:S02]  /*1590*/  SEL R11, R19, RZ, P3 ;  /* 0x000000ff130b7207 */ /* 0x000fe40001800000 */
[----:B------:R-:W-:Y:S02]  /*15a0*/  ISETP.NE.AND P1, PT, R3, RZ, P1 ;  /* 0x000000ff0300720c */ /* 0x000fe40000f25270 */
[----:B------:R-:W-:-:S02]  /*15b0*/  SHF.R.U32.HI R11, RZ, R11, R20 ;  /* 0x0000000bff0b7219 */ /* 0x000fc40000011614 */
[----:B------:R-:W-:Y:S02]  /*15c0*/  PLOP3.LUT P0, PT, P0, P1, PT, 0xf8, 0x8f ;  /* 0x00000000008f781c */ /* 0x000fe40000703f70 */
[----:B------:R-:W-:Y:S02]  /*15d0*/  SHF.R.U32.HI R3, RZ, 0x1, R11 ;  /* 0x00000001ff037819 */ /* 0x000fe4000001160b */
[----:B------:R-:W-:-:S04]  /*15e0*/  SEL R0, RZ, 0x1, !P0 ;  /* 0x00000001ff007807 */ /* 0x000fc80004000000 */
[----:B------:R-:W-:-:S04]  /*15f0*/  LOP3.LUT R0, R0, 0x1, R3, 0xf8, !PT ;  /* 0x0000000100007812 */ /* 0x000fc800078ef803 */
[----:B------:R-:W-:-:S04]  /*1600*/  LOP3.LUT R0, R0, R11, RZ, 0xc0, !PT ;  /* 0x0000000b00007212 */ /* 0x000fc800078ec0ff */
[----:B------:R-:W-:-:S04]  /*1610*/  IADD3 R3, PT, PT, R3, R0, RZ ;  /* 0x0000000003037210 */ /* 0x000fc80007ffe0ff */
[----:B------:R-:W-:Y:S01]  /*1620*/  LOP3.LUT R18, R3, R18, RZ, 0xfc, !PT ;  /* 0x0000001203127212 */ /* 0x000fe200078efcff */
[----:B------:R-:W-:Y:S06]  /*1630*/  BRA `(.L_x_26) ;  /* 0x0000000000107947 */ /* 0x000fec0003800000 */
.L_x_25:
[----:B------:R-:W-:-:S04]  /*1640*/  LOP3.LUT R18, R18, 0x80000000, RZ, 0xc0, !PT ;  /* 0x8000000012127812 */ /* 0x000fc800078ec0ff */
[----:B------:R-:W-:Y:S01]  /*1650*/  LOP3.LUT R18, R18, 0x7f800000, RZ, 0xfc, !PT ;  /* 0x7f80000012127812 */ /* 0x000fe200078efcff */
[----:B------:R-:W-:Y:S06]  /*1660*/  BRA `(.L_x_26) ;  /* 0x0000000000047947 */ /* 0x000fec0003800000 */
.L_x_24:
[----:B------:R-:W-:-:S07]  /*1670*/  IMAD R18, R27, 0x800000, R18 ;  /* 0x008000001b127824 */ /* 0x000fce00078e0212 */
.L_x_26:
[----:B------:R-:W-:Y:S01]  /*1680*/  MOV R0, R18 ;  /* 0x0000001200007202 */ /* 0x000fe20000000f00 */
[----:B------:R-:W-:Y:S06]  /*1690*/  BRA `(.L_x_27) ;  /* 0x0000000000207947 */ /* 0x000fec0003800000 */
.L_x_23:
[----:B------:R-:W-:-:S04]  /*16a0*/  LOP3.LUT R3, R19, 0x80000000, R3, 0x48, !PT ;  /* 0x8000000013037812 */ /* 0x000fc800078e4803 */
[----:B------:R-:W-:Y:S01]  /*16b0*/  LOP3.LUT R0, R3, 0x7f800000, RZ, 0xfc, !PT ;  /* 0x7f80000003007812 */ /* 0x000fe200078efcff */
[----:B------:R-:W-:Y:S06]  /*16c0*/  BRA `(.L_x_27) ;  /* 0x0000000000147947 */ /* 0x000fec0003800000 */
.L_x_22:
[----:B------:R-:W-:Y:S01]  /*16d0*/  LOP3.LUT R0, R19, 0x80000000, R3, 0x48, !PT ;  /* 0x8000000013007812 */ /* 0x000fe200078e4803 */
[----:B------:R-:W-:Y:S06]  /*16e0*/  BRA `(.L_x_27) ;  /* 0x00000000000c7947 */ /* 0x000fec0003800000 */
.L_x_21:
[----:B------:R-:W0:Y:S01]  /*16f0*/  MUFU.RSQ R0, -QNAN ;  /* 0xffc0000000007908 */ /* 0x000e220000001400 */
[----:B------:R-:W-:Y:S05]  /*1700*/  BRA `(.L_x_27) ;  /* 0x0000000000047947 */ /* 0x000fea0003800000 */
.L_x_20:
[----:B------:R-:W-:-:S07]  /*1710*/  FADD.FTZ R0, R3, R0 ;  /* 0x0000000003007221 */ /* 0x000fce0000010000 */
.L_x_27:
[----:B------:R-:W-:-:S04]  /*1720*/  HFMA2 R11, -RZ, RZ, 0, 0 ;  /* 0x00000000ff0b7431 */ /* 0x000fc800000001ff */
[----:B0-----:R-:W-:Y:S05]  /*1730*/  RET.REL.NODEC R10 `(_Z13motion_updateP4CellS0_) ;  /* 0xffffffe80a307950 */ /* 0x001fea0003c3ffff */
.L_x_28:
[----:B------:R-:W-:-:S00]  /*1740*/  BRA `(.L_x_28) ;  /* 0xfffffffc00fc7947 */ /* 0x000fc0000383ffff */
[----:B------:R-:W-:-:S00]  /*1750*/  NOP ;  /* 0x0000000000007918 */ /* 0x000fc00000000000 */
        /* <DEDUP_REMOVED lines=10> */
.L_x_91:


//--------------------- .text._Z15particle_updateP4CellPf --------------------------
	.section	.text._Z15particle_updateP4CellPf,"ax",@progbits
	.align	128
        .global         _Z15particle_updateP4CellPf
        .type           _Z15particle_updateP4CellPf,@function
        .size           _Z15particle_updateP4CellPf,(.L_x_92 - _Z15particle_updateP4CellPf)
        .other          _Z15particle_updateP4CellPf,@"STO_CUDA_ENTRY STV_DEFAULT"
_Z15particle_updateP4CellPf:
.text._Z15particle_updateP4CellPf:
[----:B------:R-:W-:Y:S01]  /*0000*/  LDC R1, c[0x0][0x37c] ;  /* 0x0000df00ff017b82 */ /* 0x000fe20000000800 */
[----:B------:R-:W0:Y:S07]  /*0010*/  S2R R3, SR_CTAID.X ;  /* 0x0000000000037919 */ /* 0x000e2e0000002500 */
[----:B------:R-:W0:Y:S01]  /*0020*/  LDC.64 R4, c[0x0][0x380] ;  /* 0x0000e000ff047b82 */ /* 0x000e220000000a00 */
[----:B------:R-:W1:Y:S01]  /*0030*/  LDCU.64 UR4, c[0x0][0x358] ;  /* 0x00006b00ff0477ac */ /* 0x000e620008000a00 */
[----:B------:R-:W2:Y:S01]  /*0040*/  S2R R7, SR_TID.X ;  /* 0x0000000000077919 */ /* 0x000ea20000002100 */
[----:B0-----:R-:W-:-:S04]  /*0050*/  IMAD.WIDE.U32 R4, R3, 0xe00, R4 ;  /* 0x00000e0003047825 */ /* 0x001fc800078e0004 */
[----:B--2---:R-:W-:-:S05]  /*0060*/  IMAD.WIDE.U32 R4, R7, 0x1c, R4 ;  /* 0x0000001c07047825 */ /* 0x004fca00078e0004 */
[----:B-1----:R-:W2:Y:S02]  /*0070*/  LDG.E R3, desc[UR4][R4.64] ;  /* 0x0000000404037981 */ /* 0x002ea4000c1e1900 */
[----:B--2---:R-:W-:-:S13]  /*0080*/  ISETP.NE.AND P0, PT, R3, -0x1, PT ;  /* 0xffffffff0300780c */ /* 0x004fda0003f05270 */
[----:B------:R-:W-:Y:S05]  /*0090*/  @!P0 EXIT ;  /* 0x000000000000894d */ /* 0x000fea0003800000 */
[----:B------:R-:W0:Y:S01]  /*00a0*/  LDC.64 R6, c[0x0][0x388] ;  /* 0x0000e200ff067b82 */ /* 0x000e220000000a00 */
[----:B------:R-:W2:Y:S01]  /*00b0*/  LDG.E R8, desc[UR4][R4.64+0x18] ;  /* 0x0000180404087981 */ /* 0x000ea2000c1e1900 */
[----:B0-----:R-:W-:-:S03]  /*00c0*/  IMAD.WIDE R6, R3, 0x4, R6 ;  /* 0x0000000403067825 */ /* 0x001fc600078e0206 */
[----:B------:R-:W3:Y:S04]  /*00d0*/  LDG.E R3, desc[UR4][R4.64+0x10] ;  /* 0x0000100404037981 */ /* 0x000ee8000c1e1900 */
[----:B------:R-:W3:Y:S02]  /*00e0*/  LDG.E R0, desc[UR4][R6.64] ;  /* 0x0000000406007981 */ /* 0x000ee4000c1e1900 */
[----:B---3--:R-:W-:Y:S02]  /*00f0*/  FADD R3, R0, R3 ;  /* 0x0000000300037221 */ /* 0x008fe40000000000 */
[----:B------:R-:W3:Y:S04]  /*0100*/  LDG.E R0, desc[UR4][R4.64+0x14] ;  /* 0x0000140404007981 */ /* 0x000ee8000c1e1900 */
[----:B------:R0:W-:Y:S04]  /*0110*/  STG.E desc[UR4][R4.64+0x10], R3 ;  /* 0x0000100304007986 */ /* 0x0001e8000c101904 */
[----:B------:R-:W3:Y:S02]  /*0120*/  LDG.E R11, desc[UR4][R6.64+0x4] ;  /* 0x00000404060b7981 */ /* 0x000ee4000c1e1900 */
[----:B---3--:R-:W-:-:S02]  /*0130*/  FADD R11, R11, R0 ;  /* 0x000000000b0b7221 */ /* 0x008fc40000000000 */
[----:B------:R-:W3:Y:S04]  /*0140*/  LDG.E R0, desc[UR4][R4.64+0x4] ;  /* 0x0000040404007981 */ /* 0x000ee8000c1e1900 */
[----:B------:R0:W-:Y:S04]  /*0150*/  STG.E desc[UR4][R4.64+0x14], R11 ;  /* 0x0000140b04007986 */ /* 0x0001e8000c101904 */
[----:B------:R-:W2:Y:S01]  /*0160*/  LDG.E R9, desc[UR4][R6.64+0x8] ;  /* 0x0000080406097981 */ /* 0x000ea2000c1e1900 */
[----:B------:R-:W-:Y:S02]  /*0170*/  IMAD.MOV.U32 R13, RZ, RZ, 0x3eaaaaab ;  /* 0x3eaaaaabff0d7424 */ /* 0x000fe400078e00ff */
[----:B------:R-:W-:Y:S01]  /*0180*/  IMAD.MOV.U32 R2, RZ, RZ, 0x40400000 ;  /* 0x40400000ff027424 */ /* 0x000fe200078e00ff */
[----:B------:R-:W-:Y:S01]  /*0190*/  BSSY.RECONVERGENT B0, `(.L_x_29) ;  /* 0x000000f000007945 */ /* 0x000fe20003800200 */
[----:B---3--:R-:W1:Y:S01]  /*01a0*/  FCHK P0, R0, 3 ;  /* 0x4040000000007902 */ /* 0x008e620000000000 */
[----:B--2---:R-:W-:Y:S01]  /*01b0*/  FADD R9, R9, R8 ;  /* 0x0000000809097221 */ /* 0x004fe20000000000 */
[----:B------:R-:W-:-:S04]  /*01c0*/  FFMA R8, R13, -R2, 1 ;  /* 0x3f8000000d087423 */ /* 0x000fc80000000802 */
[----:B------:R0:W-:Y:S01]  /*01d0*/  STG.E desc[UR4][R4.64+0x18], R9 ;  /* 0x0000180904007986 */ /* 0x0001e2000c101904 */
[----:B------:R-:W-:-:S04]  /*01e0*/  FFMA R13, R8, R13, 0.3333333432674407959 ;  /* 0x3eaaaaab080d7423 */ /* 0x000fc8000000000d */
[----:B------:R-:W-:-:S04]  /*01f0*/  FFMA R8, R0, R13, RZ ;  /* 0x0000000d00087223 */ /* 0x000fc800000000ff */
[----:B------:R-:W-:-:S04]  /*0200*/  FFMA R10, R8, -3, R0 ;  /* 0xc0400000080a7823 */ /* 0x000fc80000000000 */
[----:B------:R-:W-:Y:S01]  /*0210*/  FFMA R10, R13, R10, R8 ;  /* 0x0000000a0d0a7223 */ /* 0x000fe20000000008 */
[----:B------:R-:W-:Y:S01]  /*0220*/  FADD R8, R3, R0 ;  /* 0x0000000003087221 */ /* 0x000fe20000000000 */
[----:B01----:R-:W-:Y:S06]  /*0230*/  @!P0 BRA `(.L_x_30) ;  /* 0x0000000000108947 */ /* 0x003fec0003800000 */
[----:B------:R-:W-:Y:S02]  /*0240*/  MOV R3, R0 ;  /* 0x0000000000037202 */ /* 0x000fe40000000f00 */
[----:B------:R-:W-:-:S07]  /*0250*/  MOV R10, 0x270 ;  /* 0x00000270000a7802 */ /* 0x000fce0000000f00 */
[----:B------:R-:W-:Y:S05]  /*0260*/  CALL.REL.NOINC `($__internal_1_$__cuda_sm3x_div_rn_noftz_f32_slowpath) ;  /* 0x0000000000ac7944 */ /* 0x000fea0003c00000 */
[----:B------:R-:W-:-:S07]  /*0270*/  IMAD.MOV.U32 R10, RZ, RZ, R0 ;  /* 0x000000ffff0a7224 */ /* 0x000fce00078e0000 */
.L_x_30:
[----:B------:R-:W-:Y:S05]  /*0280*/  BSYNC.RECONVERGENT B0 ;  /* 0x0000000000007941 */ /* 0x000fea0003800200 */
.L_x_29:
[----:B------:R-:W2:Y:S01]  /*0290*/  LDG.E R12, desc[UR4][R4.64+0x8] ;  /* 0x00000804040c7981 */ /* 0x000ea2000c1e1900 */
[----:B------:R-:W0:Y:S01]  /*02a0*/  FRND.FLOOR R3, R10 ;  /* 0x0000000a00037307 */ /* 0x000e220000205000 */
[----:B------:R-:W-:Y:S01]  /*02b0*/  IMAD.MOV.U32 R13, RZ, RZ, 0x3eaaaaab ;  /* 0x3eaaaaabff0d7424 */ /* 0x000fe200078e00ff */
[----:B------:R-:W-:Y:S03]  /*02c0*/  BSSY.RECONVERGENT B0, `(.L_x_31) ;  /* 0x000000f000007945 */ /* 0x000fe60003800200 */
[----:B------:R-:W-:-:S04]  /*02d0*/  FFMA R0, R13, -R2, 1 ;  /* 0x3f8000000d007423 */ /* 0x000fc80000000802 */
[----:B------:R-:W-:Y:S01]  /*02e0*/  FFMA R0, R0, R13, 0.3333333432674407959 ;  /* 0x3eaaaaab00007423 */ /* 0x000fe2000000000d */
[----:B0-----:R-:W-:-:S05]  /*02f0*/  FFMA R3, R3, -3, R8 ;  /* 0xc040000003037823 */ /* 0x001fca0000000008 */
[----:B------:R0:W-:Y:S01]  /*0300*/  STG.E desc[UR4][R4.64+0x4], R3 ;  /* 0x0000040304007986 */ /* 0x0001e2000c101904 */
[----:B--2---:R-:W1:Y:S01]  /*0310*/  FCHK P0, R12, 3 ;  /* 0x404000000c007902 */ /* 0x004e620000000000 */
[----:B------:R-:W-:Y:S01]  /*0320*/  FFMA R13, R0, R12, RZ ;  /* 0x0000000c000d7223 */ /* 0x000fe200000000ff */
[----:B------:R-:W-:-:S03]  /*0330*/  FADD R11, R11, R12 ;  /* 0x0000000c0b0b7221 */ /* 0x000fc60000000000 */
[----:B------:R-:W-:-:S04]  /*0340*/  FFMA R8, R13, -3, R12 ;  /* 0xc04000000d087823 */ /* 0x000fc8000000000c */
[----:B------:R-:W-:Y:S01]  /*0350*/  FFMA R8, R0, R8, R13 ;  /* 0x0000000800087223 */ /* 0x000fe2000000000d */
[----:B01----:R-:W-:Y:S06]  /*0360*/  @!P0 BRA `(.L_x_32) ;  /* 0x0000000000108947 */ /* 0x003fec0003800000 */
[----:B------:R-:W-:Y:S02]  /*0370*/  MOV R3, R12 ;  /* 0x0000000c00037202 */ /* 0x000fe40000000f00 */
[----:B------:R-:W-:-:S07]  /*0380*/  MOV R10, 0x3a0 ;  /* 0x000003a0000a7802 */ /* 0x000fce0000000f00 */
[----:B------:R-:W-:Y:S05]  /*0390*/  CALL.REL.NOINC `($__internal_1_$__cuda_sm3x_div_rn_noftz_f32_slowpath) ;  /* 0x0000000000607944 */ /* 0x000fea0003c00000 */
[----:B------:R-:W-:-:S07]  /*03a0*/  IMAD.MOV.U32 R8, RZ, RZ, R0 ;  /* 0x000000ffff087224 */ /* 0x000fce00078e0000 */
.L_x_32:
[----:B------:R-:W-:Y:S05]  /*03b0*/  BSYNC.RECONVERGENT B0 ;  /* 0x0000000000007941 */ /* 0x000fea0003800200 */
.L_x_31:
        /* <DEDUP_REMOVED lines=14> */
[----:B------:R-:W-:-:S07]  /*04a0*/  MOV R10, 0x4c0 ;  /* 0x000004c0000a7802 */ /* 0x000fce0000000f00 */
[----:B------:R-:W-:Y:S05]  /*04b0*/  CALL.REL.NOINC `($__internal_1_$__cuda_sm3x_div_rn_noftz_f32_slowpath) ;  /* 0x0000000000187944 */ /* 0x000fea0003c00000 */
.L_x_34:
[----:B------:R-:W-:Y:S05]  /*04c0*/  BSYNC.RECONVERGENT B0 ;  /* 0x0000000000007941 */ /* 0x000fea0003800200 */
.L_x_33:
[----:B------:R-:W0:Y:S02]  /*04d0*/  FRND.FLOOR R0, R0 ;  /* 0x0000000000007307 */ /* 0x000e240000205000 */
[----:B0-----:R-:W-:-:S05]  /*04e0*/  FFMA R9, R0, -3, R9 ;  /* 0xc040000000097823 */ /* 0x001fca0000000009 */
[----:B------:R-:W-:Y:S04]  /*04f0*/  STG.E desc[UR4][R4.64+0xc], R9 ;  /* 0x00000c0904007986 */ /* 0x000fe8000c101904 */
[----:B------:R-:W-:Y:S01]  /*0500*/  STG.E desc[UR4][R6.64], RZ ;  /* 0x000000ff06007986 */ /* 0x000fe2000c101904 */
[----:B------:R-:W-:Y:S05]  /*0510*/  EXIT ;  /* 0x000000000000794d */ /* 0x000fea0003800000 */
        .weak           $__internal_1_$__cuda_sm3x_div_rn_noftz_f32_slowpath
        .type           $__internal_1_$__cuda_sm3x_div_rn_noftz_f32_slowpath,@function
        .size           $__internal_1_$__cuda_sm3x_div_rn_noftz_f32_slowpath,(.L_x_92 - $__internal_1_$__cuda_sm3x_div_rn_noftz_f32_slowpath)
$__internal_1_$__cuda_sm3x_div_rn_noftz_f32_slowpath:
[----:B------:R-:W-:Y:S01]  /*0520*/  SHF.R.U32.HI R13, RZ, 0x17, R2 ;  /* 0x00000017ff0d7819 */ /* 0x000fe20000011602 */
[----:B------:R-:W-:Y:S01]  /*0530*/  BSSY.RECONVERGENT B1, `(.L_x_35) ;  /* 0x0000064000017945 */ /* 0x000fe20003800200 */
[----:B------:R-:W-:Y:S01]  /*0540*/  SHF.R.U32.HI R0, RZ, 0x17, R3 ;  /* 0x00000017ff007819 */ /* 0x000fe20000011603 */
[----:B------:R-:W-:Y:S01]  /*0550*/  IMAD.MOV.U32 R14, RZ, RZ, 0x40400000 ;  /* 0x40400000ff0e7424 */ /* 0x000fe200078e00ff */
[----:B------:R-:W-:Y:S02]  /*0560*/  LOP3.LUT R13, R13, 0xff, RZ, 0xc0, !PT ;  /* 0x000000ff0d0d7812 */ /* 0x000fe400078ec0ff */
[----:B------:R-:W-:Y:S02]  /*0570*/  LOP3.LUT R18, R0, 0xff, RZ, 0xc0, !PT ;  /* 0x000000ff00127812 */ /* 0x000fe400078ec0ff */
[----:B------:R-:W-:-:S03]  /*0580*/  IADD3 R15, PT, PT, R13, -0x1, RZ ;  /* 0xffffffff0d0f7810 */ /* 0x000fc60007ffe0ff */
[----:B------:R-:W-:Y:S01]  /*0590*/  VIADD R16, R18, 0xffffffff ;  /* 0xffffffff12107836 */ /* 0x000fe20000000000 */
[----:B------:R-:W-:-:S04]  /*05a0*/  ISETP.GT.U32.AND P0, PT, R15, 0xfd, PT ;  /* 0x000000fd0f00780c */ /* 0x000fc80003f04070 */
[----:B------:R-:W-:-:S13]  /*05b0*/  ISETP.GT.U32.OR P0, PT, R16, 0xfd, P0 ;  /* 0x000000fd1000780c */ /* 0x000fda0000704470 */
[----:B------:R-:W-:Y:S01]  /*05c0*/  @!P0 MOV R12, RZ ;  /* 0x000000ff000c8202 */ /* 0x000fe20000000f00 */
[----:B------:R-:W-:Y:S06]  /*05d0*/  @!P0 BRA `(.L_x_36) ;  /* 0x0000000000608947 */ /* 0x000fec0003800000 */
[----:B------:R-:W-:Y:S01]  /*05e0*/  IMAD.MOV.U32 R0, RZ, RZ, 0x40400000 ;  /* 0x40400000ff007424 */ /* 0x000fe200078e00ff */
[----:B------:R-:W-:-:S04]  /*05f0*/  FSETP.GTU.FTZ.AND P0, PT, |R3|, +INF , PT ;  /* 0x7f8000000300780b */ /* 0x000fc80003f1c200 */
        /* <DEDUP_REMOVED lines=15> */
[----:B------:R-:W-:Y:S02]  /*06f0*/  ISETP.GE.AND P0, PT, R16, RZ, PT ;  /* 0x000000ff1000720c */ /* 0x000fe40003f06270 */
[----:B------:R-:W-:-:S11]  /*0700*/  ISETP.GE.AND P1, PT, R15, RZ, PT ;  /* 0x000000ff0f00720c */ /* 0x000fd60003f26270 */
[----:B------:R-:W-:Y:S01]  /*0710*/  @P0 IMAD.MOV.U32 R12, RZ, RZ, RZ ;  /* 0x000000ffff0c0224 */ /* 0x000fe200078e00ff */
[----:B------:R-:W-:Y:S01]  /*0720*/  @!P0 MOV R12, 0xffffffc0 ;  /* 0xffffffc0000c8802 */ /* 0x000fe20000000f00 */
[----:B------:R-:W-:Y:S01]  /*0730*/  @!P0 FFMA R3, R3, 1.84467440737095516160e+19, RZ ;  /* 0x5f80000003038823 */ /* 0x000fe200000000ff */
[----:B------:R-:W-:-:S03]  /*0740*/  @!P1 FFMA R14, R0, 1.84467440737095516160e+19, RZ ;  /* 0x5f800000000e9823 */ /* 0x000fc600000000ff */
[----:B------:R-:W-:-:S07]  /*0750*/  @!P1 VIADD R12, R12, 0x40 ;  /* 0x000000400c0c9836 */ /* 0x000fce0000000000 */
.L_x_36:
[----:B------:R-:W-:Y:S01]  /*0760*/  LEA R15, R13, 0xc0800000, 0x17 ;  /* 0xc08000000d0f7811 */ /* 0x000fe200078eb8ff */
[----:B------:R-:W-:Y:S04]  /*0770*/  BSSY.RECONVERGENT B2, `(.L_x_41) ;  /* 0x0000036000027945 */ /* 0x000fe80003800200 */
[----:B------:R-:W-:Y:S01]  /*0780*/  IMAD.IADD R15, R14, 0x1, -R15 ;  /* 0x000000010e0f7824 */ /* 0x000fe200078e0a0f */
[----:B------:R-:W-:-:S03]  /*0790*/  IADD3 R14, PT, PT, R18, -0x7f, RZ ;  /* 0xffffff81120e7810 */ /* 0x000fc60007ffe0ff */
[----:B------:R0:W1:Y:S01]  /*07a0*/  MUFU.RCP R16, R15 ;  /* 0x0000000f00107308 */ /* 0x0000620000001000 */
[----:B------:R-:W-:Y:S01]  /*07b0*/  FADD.FTZ R17, -R15, -RZ ;  /* 0x800000ff0f117221 */ /* 0x000fe20000010100 */
[C---:B------:R-:W-:Y:S01]  /*07c0*/  IMAD R0, R14.reuse, -0x800000, R3 ;  /* 0xff8000000e007824 */ /* 0x040fe200078e0203 */
[----:B0-----:R-:W-:-:S05]  /*07d0*/  IADD3 R15, PT, PT, R14, 0x7f, -R13 ;  /* 0x0000007f0e0f7810 */ /* 0x001fca0007ffe80d */
[----:B------:R-:W-:Y:S02]  /*07e0*/  IMAD.IADD R15, R15, 0x1, R12 ;  /* 0x000000010f0f7824 */ /* 0x000fe400078e020c */
[----:B-1----:R-:W-:-:S04]  /*07f0*/  FFMA R19, R16, R17, 1 ;  /* 0x3f80000010137423 */ /* 0x002fc80000000011 */
[----:B------:R-:W-:-:S04]  /*0800*/  FFMA R3, R16, R19, R16 ;  /* 0x0000001310037223 */ /* 0x000fc80000000010 */
[----:B------:R-:W-:-:S04]  /*0810*/  FFMA R16, R0, R3, RZ ;  /* 0x0000000300107223 */ /* 0x000fc800000000ff */
[----:B------:R-:W-:-:S04]  /*0820*/  FFMA R18, R17, R16, R0 ;  /* 0x0000001011127223 */ /* 0x000fc80000000000 */
[----:B------:R-:W-:-:S04]  /*0830*/  FFMA R18, R3, R18, R16 ;  /* 0x0000001203127223 */ /* 0x000fc80000000010 */
[----:B------:R-:W-:-:S04]  /*0840*/  FFMA R17, R17, R18, R0 ;  /* 0x0000001211117223 */ /* 0x000fc80000000000 */
[----:B------:R-:W-:-:S05]  /*0850*/  FFMA R0, R3, R17, R18 ;  /* 0x0000001103007223 */ /* 0x000fca0000000012 */
[----:B------:R-:W-:-:S04]  /*0860*/  SHF.R.U32.HI R13, RZ, 0x17, R0 ;  /* 0x00000017ff0d7819 */ /* 0x000fc80000011600 */
[----:B------:R-:W-:-:S05]  /*0870*/  LOP3.LUT R13, R13, 0xff, RZ, 0xc0, !PT ;  /* 0x000000ff0d0d7812 */ /* 0x000fca00078ec0ff */
[----:B------:R-:W-:-:S05]  /*0880*/  IMAD.IADD R16, R13, 0x1, R15 ;  /* 0x000000010d107824 */ /* 0x000fca00078e020f */
        /* <DEDUP_REMOVED lines=11> */
[C---:B------:R-:W-:Y:S01]  /*0940*/  VIADD R14, R16.reuse, 0x20 ;  /* 0x00000020100e7836 */ /* 0x040fe20000000000 */
[C---:B------:R-:W-:Y:S02]  /*0950*/  ISETP.NE.AND P2, PT, R16.reuse, RZ, PT ;  /* 0x000000ff1000720c */ /* 0x040fe40003f45270 */
[----:B------:R-:W-:Y:S02]  /*0960*/  ISETP.NE.AND P1, PT, R16, RZ, PT ;  /* 0x000000ff1000720c */ /* 0x000fe40003f25270 */
[----:B------:R-:W-:Y:S01]  /*0970*/  LOP3.LUT R13, R12, 0x7fffff, RZ, 0xc0, !PT ;  /* 0x007fffff0c0d7812 */ /* 0x000fe200078ec0ff */
[CCC-:B------:R-:W-:Y:S01]  /*0980*/  FFMA.RP R12, R3.reuse, R17.reuse, R18.reuse ;  /* 0x00000011030c7223 */ /* 0x1c0fe20000008012 */
[----:B------:R-:W-:Y:S01]  /*0990*/  FFMA.RM R3, R3, R17, R18 ;  /* 0x0000001103037223 */ /* 0x000fe20000004012 */
[----:B------:R-:W-:Y:S02]  /*09a0*/  IADD3 R15, PT, PT, -R16, RZ, RZ ;  /* 0x000000ff100f7210 */ /* 0x000fe40007ffe1ff */
[----:B------:R-:W-:-:S02]  /*09b0*/  LOP3.LUT R13, R13, 0x800000, RZ, 0xfc, !PT ;  /* 0x008000000d0d7812 */ /* 0x000fc400078efcff */
[----:B------:R-:W-:Y:S02]  /*09c0*/  FSETP.NEU.FTZ.AND P0, PT, R12, R3, PT ;  /* 0x000000030c00720b */ /* 0x000fe40003f1d000 */
[----:B------:R-:W-:Y:S02]  /*09d0*/  SHF.L.U32 R14, R13, R14, RZ ;  /* 0x0000000e0d0e7219 */ /* 0x000fe400000006ff */
[----:B------:R-:W-:Y:S02]  /*09e0*/  SEL R12, R15, RZ, P2 ;  /* 0x000000ff0f0c7207 */ /* 0x000fe40001000000 */
[----:B------:R-:W-:Y:S02]  /*09f0*/  ISETP.NE.AND P1, PT, R14, RZ, P1 ;  /* 0x000000ff0e00720c */ /* 0x000fe40000f25270 */
[----:B------:R-:W-:Y:S02]  /*0a00*/  SHF.R.U32.HI R12, RZ, R12, R13 ;  /* 0x0000000cff0c7219 */ /* 0x000fe4000001160d */
[----:B------:R-:W-:-:S02]  /*0a10*/  PLOP3.LUT P0, PT, P0, P1, PT, 0xf8, 0x8f ;  /* 0x00000000008f781c */ /* 0x000fc40000703f70 */
[----:B------:R-:W-:Y:S02]  /*0a20*/  SHF.R.U32.HI R14, RZ, 0x1, R12 ;  /* 0x00000001ff0e7819 */ /* 0x000fe4000001160c */
[----:B------:R-:W-:-:S04]  /*0a30*/  SEL R3, RZ, 0x1, !P0 ;  /* 0x00000001ff037807 */ /* 0x000fc80004000000 */
[----:B------:R-:W-:-:S04]  /*0a40*/  LOP3.LUT R3, R3, 0x1, R14, 0xf8, !PT ;  /* 0x0000000103037812 */ /* 0x000fc800078ef80e */
[----:B------:R-:W-:-:S05]  /*0a50*/  LOP3.LUT R3, R3, R12, RZ, 0xc0, !PT ;  /* 0x0000000c03037212 */ /* 0x000fca00078ec0ff */
[----:B------:R-:W-:-:S05]  /*0a60*/  IMAD.IADD R3, R14, 0x1, R3 ;  /* 0x000000010e037824 */ /* 0x000fca00078e0203 */
[----:B------:R-:W-:Y:S01]  /*0a70*/  LOP3.LUT R0, R3, R0, RZ, 0xfc, !PT ;  /* 0x0000000003007212 */ /* 0x000fe200078efcff */
[----:B------:R-:W-:Y:S06]  /*0a80*/  BRA `(.L_x_44) ;  /* 0x0000000000107947 */ /* 0x000fec0003800000 */
.L_x_43:
[----:B------:R-:W-:-:S04]  /*0a90*/  LOP3.LUT R0, R0, 0x80000000, RZ, 0xc0, !PT ;  /* 0x8000000000007812 */ /* 0x000fc800078ec0ff */
[----:B------:R-:W-:Y:S01]  /*0aa0*/  LOP3.LUT R0, R0, 0x7f800000, RZ, 0xfc, !PT ;  /* 0x7f80000000007812 */ /* 0x000fe200078efcff */
[----:B------:R-:W-:Y:S06]  /*0ab0*/  BRA `(.L_x_44) ;  /* 0x0000000000047947 */ /* 0x000fec0003800000 */
.L_x_42:
[----:B------:R-:W-:-:S07]  /*0ac0*/  LEA R0, R15, R0, 0x17 ;  /* 0x000000000f007211 */ /* 0x000fce00078eb8ff */
.L_x_44:
[----:B------:R-:W-:Y:S05]  /*0ad0*/  BSYNC.RECONVERGENT B2 ;  /* 0x0000000000027941 */ /* 0x000fea0003800200 */
.L_x_41:
[----:B------:R-:W-:Y:S05]  /*0ae0*/  BRA `(.L_x_45) ;  /* 0x0000000000207947 */ /* 0x000fea0003800000 */
.L_x_40:
[----:B------:R-:W-:-:S04]  /*0af0*/  LOP3.LUT R0, R14, 0x80000000, R3, 0x48, !PT ;  /* 0x800000000e007812 */ /* 0x000fc800078e4803 */
[----:B------:R-:W-:Y:S01]  /*0b00*/  LOP3.LUT R0, R0, 0x7f800000, RZ, 0xfc, !PT ;  /* 0x7f80000000007812 */ /* 0x000fe200078efcff */
[----:B------:R-:W-:Y:S06]  /*0b10*/  BRA `(.L_x_45) ;  /* 0x0000000000147947 */ /* 0x000fec0003800000 */
.L_x_39:
[----:B------:R-:W-:Y:S01]  /*0b20*/  LOP3.LUT R0, R14, 0x80000000, R3, 0x48, !PT ;  /* 0x800000000e007812 */ /* 0x000fe200078e4803 */
[----:B------:R-:W-:Y:S06]  /*0b30*/  BRA `(.L_x_45) ;  /* 0x00000000000c7947 */ /* 0x000fec0003800000 */
.L_x_38:
[----:B------:R-:W0:Y:S01]  /*0b40*/  MUFU.RSQ R0, -QNAN ;  /* 0xffc0000000007908 */ /* 0x000e220000001400 */
[----:B------:R-:W-:Y:S05]  /*0b50*/  BRA `(.L_x_45) ;  /* 0x0000000000047947 */ /* 0x000fea0003800000 */
.L_x_37:
[----:B------:R-:W-:-:S07]  /*0b60*/  FADD.FTZ R0, R3, R0 ;  /* 0x0000000003007221 */ /* 0x000fce0000010000 */
.L_x_45:
[----:B------:R-:W-:Y:S05]  /*0b70*/  BSYNC.RECONVERGENT B1 ;  /* 0x0000000000017941 */ /* 0x000fea0003800200 */
.L_x_35:
[----:B------:R-:W-:Y:S02]  /*0b80*/  HFMA2 R13, -RZ, RZ, 0, 0 ;  /* 0x00000000ff0d7431 */ /* 0x000fe400000001ff */
[----:B------:R-:W-:-:S04]  /*0b90*/  IMAD.MOV.U32 R12, RZ, RZ, R10 ;  /* 0x000000ffff0c7224 */ /* 0x000fc800078e000a */
[----:B0-----:R-:W-:Y:S05]  /*0ba0*/  RET.REL.NODEC R12 `(_Z15particle_updateP4CellPf) ;  /* 0xfffffff40c147950 */ /* 0x001fea0003c3ffff */
.L_x_46:
        /* <DEDUP_REMOVED lines=13> */
.L_x_92:


//--------------------- .text._Z10force_evalP4CellPf --------------------------
	.section	.text._Z10force_evalP4CellPf,"ax",@progbits
	.align	128
        .global         _Z10force_evalP4CellPf
        .type           _Z10force_evalP4CellPf,@function
        .size           _Z10force_evalP4CellPf,(.L_x_93 - _Z10force_evalP4CellPf)
        .other          _Z10force_evalP4CellPf,@"STO_CUDA_ENTRY STV_DEFAULT"
_Z10force_evalP4CellPf:
.text._Z10force_evalP4CellPf:
[----:B------:R-:W-:Y:S01]  /*0000*/  LDC R1, c[0x0][0x37c] ;  /* 0x0000df00ff017b82 */ /* 0x000fe20000000800 */
[----:B------:R-:W0:Y:S01]  /*0010*/  S2R R2, SR_CTAID.X ;  /* 0x0000000000027919 */ /* 0x000e220000002500 */
[----:B------:R-:W1:Y:S01]  /*0020*/  LDCU.64 UR4, c[0x0][0x358] ;  /* 0x00006b00ff0477ac */ /* 0x000e620008000a00 */
[----:B------:R-:W2:Y:S01]  /*0030*/  S2R R15, SR_TID.X ;  /* 0x00000000000f7919 */ /* 0x000ea20000002100 */
[----:B0-----:R-:W-:-:S05]  /*0040*/  IMAD.HI.U32 R0, R2, -0x6db6db6d, RZ ;  /* 0x9249249302007827 */ /* 0x001fca00078e00ff */
[----:B------:R-:W-:-:S05]  /*0050*/  SHF.R.U32.HI R3, RZ, 0x3, R0 ;  /* 0x00000003ff037819 */ /* 0x000fca0000011600 */
[----:B------:R-:W-:-:S05]  /*0060*/  IMAD R4, R3, -0xe, R2 ;  /* 0xfffffff203047824 */ /* 0x000fca00078e0202 */
[C---:B------:R-:W-:Y:S02]  /*0070*/  PRMT R0, R4.reuse, 0x9910, RZ ;  /* 0x0000991004007816 */ /* 0x040fe400000000ff */
[C---:B------:R-:W-:Y:S02]  /*0080*/  ISETP.GT.U32.AND P5, PT, R4.reuse, 0x8, PT ;  /* 0x000000080400780c */ /* 0x040fe40003fa4070 */
[----:B------:R-:W-:Y:S01]  /*0090*/  ISETP.GE.U32.AND P3, PT, R4, 0x9, PT ;  /* 0x000000090400780c */ /* 0x000fe20003f66070 */
[----:B------:R-:W-:Y:S01]  /*00a0*/  IMAD R0, R0, 0x56, RZ ;  /* 0x0000005600007824 */ /* 0x000fe200078e02ff */
[----:B------:R-:W-:-:S04]  /*00b0*/  IADD3 R10, PT, PT, R4, -0x3, RZ ;  /* 0xfffffffd040a7810 */ /* 0x000fc80007ffe0ff */
[----:B------:R-:W-:-:S04]  /*00c0*/  LOP3.LUT R0, R0, 0xffff, RZ, 0xc0, !PT ;  /* 0x0000ffff00007812 */ /* 0x000fc800078ec0ff */
[----:B------:R-:W-:-:S04]  /*00d0*/  SHF.R.U32.HI R0, RZ, 0x8, R0 ;  /* 0x00000008ff007819 */ /* 0x000fc80000011600 */
[----:B------:R-:W-:Y:S01]  /*00e0*/  PRMT R5, R0, 0x9910, RZ ;  /* 0x0000991000057816 */ /* 0x000fe200000000ff */
[----:B------:R-:W-:-:S04]  /*00f0*/  IMAD.HI.U32 R0, R2, -0x7df7df7d, RZ ;  /* 0x8208208302007827 */ /* 0x000fc800078e00ff */
[----:B------:R-:W-:Y:S01]  /*0100*/  IMAD R5, R5, 0x3, RZ ;  /* 0x0000000305057824 */ /* 0x000fe200078e02ff */
[----:B------:R-:W-:Y:S01]  /*0110*/  SHF.R.U32.HI R6, RZ, 0x6, R0 ;  /* 0x00000006ff067819 */ /* 0x000fe20000011600 */
[----:B------:R-:W-:-:S03]  /*0120*/  IMAD.HI.U32 R0, R3, 0x55555556, RZ ;  /* 0x5555555603007827 */ /* 0x000fc600078e00ff */
[----:B------:R-:W-:Y:S01]  /*0130*/  IADD3 R5, PT, PT, RZ, -R5, RZ ;  /* 0x80000005ff057210 */ /* 0x000fe20007ffe0ff */
[----:B------:R-:W-:Y:S02]  /*0140*/  IMAD R0, R0, -0x3, R3 ;  /* 0xfffffffd00007824 */ /* 0x000fe400078e0203 */
[----:B------:R-:W-:Y:S01]  /*0150*/  IMAD.HI.U32 R2, R2, 0x30c30c31, RZ ;  /* 0x30c30c3102027827 */ /* 0x000fe200078e00ff */
[----:B------:R-:W-:Y:S02]  /*0160*/  PRMT R5, R5, 0x7710, RZ ;  /* 0x0000771005057816 */ /* 0x000fe400000000ff */
[----:B------:R-:W-:Y:S01]  /*0170*/  ISETP.NE.AND P6, PT, R0, RZ, PT ;  /* 0x000000ff0000720c */ /* 0x000fe20003fc5270 */
[----:B------:R-:W-:Y:S01]  /*0180*/  IMAD.HI.U32 R3, R6, 0x55555556, RZ ;  /* 0x5555555606037827 */ /* 0x000fe200078e00ff */
[----:B------:R-:W-:Y:S02]  /*0190*/  SHF.R.U32.HI R2, RZ, 0x3, R2 ;  /* 0x00000003ff027819 */ /* 0x000fe40000011602 */
[----:B------:R-:W-:Y:S01]  /*01a0*/  IADD3 R5, PT, PT, R4, R5, RZ ;  /* 0x0000000504057210 */ /* 0x000fe20007ffe0ff */
[----:B------:R-:W-:Y:S01]  /*01b0*/  IMAD R6, R3, -0x3, R6 ;  /* 0xfffffffd03067824 */ /* 0x000fe200078e0206 */
[----:B------:R-:W-:Y:S01]  /*01c0*/  IADD3 R9, PT, PT, R0, 0x3, RZ ;  /* 0x0000000300097810 */ /* 0x000fe20007ffe0ff */
[----:B------:R-:W-:Y:S01]  /*01d0*/  IMAD.HI.U32 R13, R2, 0x55555556, RZ ;  /* 0x55555556020d7827 */ /* 0x000fe200078e00ff */
[----:B------:R-:W-:-:S02]  /*01e0*/  LOP3.LUT P0, R5, R5, 0xff, RZ, 0xc0, !PT ;  /* 0x000000ff05057812 */ /* 0x000fc4000780c0ff */
[----:B------:R-:W-:Y:S01]  /*01f0*/  ISETP.NE.AND P4, PT, R6, 0x2, PT ;  /* 0x000000020600780c */ /* 0x000fe20003f85270 */
[----:B------:R-:W-:Y:S01]  /*0200*/  IMAD R13, R13, -0x3, R2 ;  /* 0xfffffffd0d0d7824 */ /* 0x000fe200078e0202 */
[----:B------:R-:W-:Y:S01]  /*0210*/  ISETP.NE.AND P1, PT, R5, 0x2, PT ;  /* 0x000000020500780c */ /* 0x000fe20003f25270 */
[----:B------:R-:W0:Y:S01]  /*0220*/  LDC.64 R2, c[0x0][0x380] ;  /* 0x0000e000ff027b82 */ /* 0x000e220000000a00 */
[----:B------:R-:W-:Y:S01]  /*0230*/  @P6 IADD3 R9, PT, PT, R0, RZ, RZ ;  /* 0x000000ff00096210 */ /* 0x000fe20007ffe0ff */
[----:B------:R-:W-:Y:S01]  /*0240*/  IMAD R17, R13, 0x3, R0 ;  /* 0x000000030d117824 */ /* 0x000fe200078e0200 */
[----:B------:R-:W-:Y:S02]  /*0250*/  ISETP.NE.AND P2, PT, R5, 0x1, PT ;  /* 0x000000010500780c */ /* 0x000fe40003f45270 */
[----:B------:R-:W-:Y:S01]  /*0260*/  ISETP.NE.AND P6, PT, R13, RZ, PT ;  /* 0x000000ff0d00720c */ /* 0x000fe20003fc5270 */
[C---:B------:R-:W-:Y:S01]  /*0270*/  IMAD R17, R6.reuse, 0x9, R17 ;  /* 0x0000000906117824 */ /* 0x040fe200078e0211 */
[----:B------:R-:W-:-:S02]  /*0280*/  IADD3 R5, PT, PT, R6, 0x1, RZ ;  /* 0x0000000106057810 */ /* 0x000fc40007ffe0ff */
[----:B------:R-:W-:Y:S02]  /*0290*/  IADD3 R9, PT, PT, R9, -0x1, RZ ;  /* 0xffffffff09097810 */ /* 0x000fe40007ffe0ff */
[----:B------:R-:W-:Y:S02]  /*02a0*/  SEL R5, R5, RZ, P4 ;  /* 0x000000ff05057207 */ /* 0x000fe40002000000 */
[----:B------:R-:W-:Y:S02]  /*02b0*/  SEL R8, R6, RZ, P5 ;  /* 0x000000ff06087207 */ /* 0x000fe40002800000 */
[C---:B------:R-:W-:Y:S02]  /*02c0*/  ISETP.GE.U32.AND P4, PT, R4.reuse, 0x3, PT ;  /* 0x000000030400780c */ /* 0x040fe40003f86070 */
[----:B------:R-:W-:Y:S02]  /*02d0*/  ISETP.GT.U32.AND P5, PT, R4, 0xb, PT ;  /* 0x0000000b0400780c */ /* 0x000fe40003fa4070 */
[----:B------:R-:W-:-:S02]  /*02e0*/  SEL R9, R9, RZ, !P1 ;  /* 0x000000ff09097207 */ /* 0x000fc40004800000 */
[----:B------:R-:W-:Y:S02]  /*02f0*/  IADD3 R4, PT, PT, R4, -0x6, RZ ;  /* 0xfffffffa04047810 */ /* 0x000fe40007ffe0ff */
[----:B------:R-:W-:Y:S02]  /*0300*/  IADD3 R7, PT, PT, R0, 0x1, RZ ;  /* 0x0000000100077810 */ /* 0x000fe40007ffe0ff */
[----:B------:R-:W-:Y:S02]  /*0310*/  SEL R5, R5, RZ, !P3 ;  /* 0x000000ff05057207 */ /* 0x000fe40005800000 */
[----:B------:R-:W-:Y:S02]  /*0320*/  ISETP.GE.U32.AND P1, PT, R10, 0x3, PT ;  /* 0x000000030a00780c */ /* 0x000fe40003f26070 */
[----:B------:R-:W-:Y:S02]  /*0330*/  SEL R10, R0, R9, !P2 ;  /* 0x00000009000a7207 */ /* 0x000fe40005000000 */
[----:B------:R-:W-:-:S02]  /*0340*/  ISETP.GE.U32.AND P2, PT, R4, 0x6, PT ;  /* 0x000000060400780c */ /* 0x000fc40003f46070 */
[----:B------:R-:W-:Y:S02]  /*0350*/  SEL R7, R7, RZ, !P0 ;  /* 0x000000ff07077207 */ /* 0x000fe40004000000 */
[----:B------:R-:W-:Y:S01]  /*0360*/  IADD3 R4, PT, PT, R13, 0x3, RZ ;  /* 0x000000030d047810 */ /* 0x000fe20007ffe0ff */
[----:B------:R-:W-:Y:S01]  /*0370*/  @P6 IMAD.MOV R4, RZ, RZ, R13 ;  /* 0x000000ffff046224 */ /* 0x000fe200078e020d */
[----:B------:R-:W-:Y:S02]  /*0380*/  ISETP.NE.AND P0, PT, R0, 0x2, PT ;  /* 0x000000020000780c */ /* 0x000fe40003f05270 */
[----:B------:R-:W-:Y:S02]  /*0390*/  IADD3 R11, PT, PT, R5, R8, RZ ;  /* 0x00000008050b7210 */ /* 0x000fe40007ffe0ff */
[----:B------:R-:W-:Y:S02]  /*03a0*/  IADD3 R5, PT, PT, R13, 0x1, RZ ;  /* 0x000000010d057810 */ /* 0x000fe40007ffe0ff */
[----:B------:R-:W-:-:S02]  /*03b0*/  SEL R7, R7, RZ, P0 ;  /* 0x000000ff07077207 */ /* 0x000fc40000000000 */
[C---:B------:R-:W-:Y:S02]  /*03c0*/  SEL R8, R13.reuse, RZ, P5 ;  /* 0x000000ff0d087207 */ /* 0x040fe40002800000 */
[----:B------:R-:W-:Y:S02]  /*03d0*/  ISETP.NE.AND P0, PT, R13, 0x2, PT ;  /* 0x000000020d00780c */ /* 0x000fe40003f05270 */
[----:B------:R-:W-:Y:S02]  /*03e0*/  SEL R9, R5, RZ, !P2 ;  /* 0x000000ff05097207 */ /* 0x000fe40005000000 */
[----:B------:R-:W-:Y:S02]  /*03f0*/  IADD3 R4, PT, PT, R4, -0x1, RZ ;  /* 0xffffffff04047810 */ /* 0x000fe40007ffe0ff */
[----:B------:R-:W-:Y:S02]  /*0400*/  SEL R5, R13, R8, !P1 ;  /* 0x000000080d057207 */ /* 0x000fe40004800000 */
[----:B------:R-:W-:-:S02]  /*0410*/  IADD3 R7, PT, PT, R7, R10, RZ ;  /* 0x0000000a07077210 */ /* 0x000fc40007ffe0ff */
[----:B------:R-:W-:Y:S02]  /*0420*/  SEL R8, R9, RZ, P0 ;  /* 0x000000ff09087207 */ /* 0x000fe40000000000 */
[----:B------:R-:W-:Y:S01]  /*0430*/  SEL R4, R4, RZ, !P4 ;  /* 0x000000ff04047207 */ /* 0x000fe20006000000 */
[----:B------:R-:W-:-:S03]  /*0440*/  IMAD R9, R11, 0x9, R7 ;  /* 0x000000090b097824 */ /* 0x000fc600078e0207 */
[----:B------:R-:W-:Y:S01]  /*0450*/  IADD3 R8, PT, PT, R4, R8, R5 ;  /* 0x0000000804087210 */ /* 0x000fe20007ffe005 */
[----:B0-----:R-:W-:-:S04]  /*0460*/  IMAD.WIDE.U32 R4, R17, 0xe00, R2 ;  /* 0x00000e0011047825 */ /* 0x001fc800078e0002 */
[----:B------:R-:W-:Y:S02]  /*0470*/  IMAD R9, R8, 0x3, R9 ;  /* 0x0000000308097824 */ /* 0x000fe400078e0209 */
[----:B--2---:R-:W-:-:S04]  /*0480*/  IMAD.WIDE.U32 R4, R15, 0x1c, R4 ;  /* 0x0000001c0f047825 */ /* 0x004fc800078e0004 */
[----:B------:R-:W-:Y:S01]  /*0490*/  IMAD.WIDE.U32 R2, R9, 0xe00, R2 ;  /* 0x00000e0009027825 */ /* 0x000fe200078e0002 */
[----:B-1----:R-:W2:Y:S04]  /*04a0*/  LDG.E R12, desc[UR4][R4.64+0x4] ;  /* 0x00000404040c7981 */ /* 0x002ea8000c1e1900 */
[----:B------:R-:W3:Y:S01]  /*04b0*/  LDG.E R20, desc[UR4][R4.64+0x8] ;  /* 0x0000080404147981 */ /* 0x000ee2000c1e1900 */
[----:B------:R-:W-:-:S03]  /*04c0*/  IMAD.WIDE.U32 R2, R15, 0x1c, R2 ;  /* 0x0000001c0f027825 */ /* 0x000fc600078e0002 */
[----:B------:R-:W4:Y:S04]  /*04d0*/  LDG.E R18, desc[UR4][R4.64+0xc] ;  /* 0x00000c0404127981 */ /* 0x000f28000c1e1900 */
[----:B------:R-:W5:Y:S04]  /*04e0*/  LDG.E R16, desc[UR4][R4.64+0x10] ;  /* 0x0000100404107981 */ /* 0x000f68000c1e1900 */
[----:B------:R-:W5:Y:S04]  /*04f0*/  LDG.E R24, desc[UR4][R4.64+0x14] ;  /* 0x0000140404187981 */ /* 0x000f68000c1e1900 */
[----:B------:R-:W5:Y:S04]  /*0500*/  LDG.E R22, desc[UR4][R4.64+0x18] ;  /* 0x0000180404167981 */ /* 0x000f68000c1e1900 */
[----:B------:R0:W5:Y:S04]  /*0510*/  LDG.E R14, desc[UR4][R4.64] ;  /* 0x00000004040e7981 */ /* 0x000168000c1e1900 */
[----:B------:R-:W5:Y:S04]  /*0520*/  LDG.E R26, desc[UR4][R2.64] ;  /* 0x00000004021a7981 */ /* 0x000f68000c1e1900 */
[----:B------:R-:W5:Y:S04]  /*0530*/  LDG.E R25, desc[UR4][R2.64+0x4] ;  /* 0x0000040402197981 */ /* 0x000f68000c1e1900 */
[----:B------:R-:W5:Y:S04]  /*0540*/  LDG.E R23, desc[UR4][R2.64+0x8] ;  /* 0x0000080402177981 */ /* 0x000f68000c1e1900 */
[----:B------:R-:W5:Y:S04]  /*0550*/  LDG.E R21, desc[UR4][R2.64+0xc] ;  /* 0x00000c0402157981 */ /* 0x000f68000c1e1900 */
[----:B------:R-:W5:Y:S04]  /*0560*/  LDG.E R19, desc[UR4][R2.64+0x10] ;  /* 0x0000100402137981 */ /* 0x000f68000c1e1900 */
[----:B------:R-:W5:Y:S04]  /*0570*/  LDG.E R17, desc[UR4][R2.64+0x14] ;  /* 0x0000140402117981 */ /* 0x000f68000c1e1900 */
[----:B------:R1:W5:Y:S01]  /*0580*/  LDG.E R27, desc[UR4][R2.64+0x18] ;  /* 0x00001804021b7981 */ /* 0x000362000c1e1900 */
[----:B------:R-:W-:Y:S01]  /*0590*/  MOV R9, 0x400 ;  /* 0x0000040000097802 */ /* 0x000fe20000000f00 */
[----:B------:R-:W1:Y:S03]  /*05a0*/  S2R R28, SR_CgaCtaId ;  /* 0x00000000001c7919 */ /* 0x000e660000008800 */
[----:B0-----:R-:W-:-:S02]  /*05b0*/  IADD3 R4, PT, PT, R9, 0xe00, RZ ;  /* 0x00000e0009047810 */ /* 0x001fc40007ffe0ff */
[----:B-1----:R-:W-:-:S05]  /*05c0*/  LEA R10, R28, R9, 0x18 ;  /* 0x000000091c0a7211 */ /* 0x002fca00078ec0ff */
[----:B------:R-:W-:Y:S01]  /*05d0*/  IMAD R9, R15, 0x1c, R10 ;  /* 0x0000001c0f097824 */ /* 0x000fe200078e020a */
[----:B------:R-:W-:-:S05]  /*05e0*/  LEA R10, R28, R4, 0x18 ;  /* 0x000000041c0a7211 */ /* 0x000fca00078ec0ff */
[----:B------:R-:W-:Y:S01]  /*05f0*/  IMAD R2, R15, 0x1c, R10 ;  /* 0x0000001c0f027824 */ /* 0x000fe200078e020a */
[----:B--2---:R0:W-:Y:S04]  /*0600*/  STS [R9+0x4], R12 ;  /* 0x0000040c09007388 */ /* 0x0041e80000000800 */
[----:B---3--:R0:W-:Y:S04]  /*0610*/  STS [R9+0x8], R20 ;  /* 0x0000081409007388 */ /* 0x0081e80000000800 */
[----:B----4-:R0:W-:Y:S04]  /*0620*/  STS [R9+0xc], R18 ;  /* 0x00000c1209007388 */ /* 0x0101e80000000800 */
[----:B-----5:R0:W-:Y:S04]  /*0630*/  STS [R9+0x10], R16 ;  /* 0x0000101009007388 */ /* 0x0201e80000000800 */
[----:B------:R0:W-:Y:S04]  /*0640*/  STS [R9+0x14], R24 ;  /* 0x0000141809007388 */ /* 0x0001e80000000800 */
[----:B------:R0:W-:Y:S04]  /*0650*/  STS [R9+0x18], R22 ;  /* 0x0000181609007388 */ /* 0x0001e80000000800 */
[----:B------:R0:W-:Y:S01]  /*0660*/  STS [R9], R14 ;  /* 0x0000000e09007388 */ /* 0x0001e20000000800 */
[----:B------:R-:W-:-:S03]  /*0670*/  ISETP.NE.AND P0, PT, R14, -0x1, PT ;  /* 0xffffffff0e00780c */ /* 0x000fc60003f05270 */
[----:B------:R0:W-:Y:S04]  /*0680*/  STS [R2], R26 ;  /* 0x0000001a02007388 */ /* 0x0001e80000000800 */
[----:B------:R0:W-:Y:S04]  /*0690*/  STS [R2+0x4], R25 ;  /* 0x0000041902007388 */ /* 0x0001e80000000800 */
[----:B------:R0:W-:Y:S04]  /*06a0*/  STS [R2+0x8], R23 ;  /* 0x0000081702007388 */ /* 0x0001e80000000800 */
[----:B------:R0:W-:Y:S04]  /*06b0*/  STS [R2+0xc], R21 ;  /* 0x00000c1502007388 */ /* 0x0001e80000000800 */
[----:B------:R0:W-:Y:S04]  /*06c0*/  STS [R2+0x10], R19 ;  /* 0x0000101302007388 */ /* 0x0001e80000000800 */
[----:B------:R0:W-:Y:S04]  /*06d0*/  STS [R2+0x14], R17 ;  /* 0x0000141102007388 */ /* 0x0001e80000000800 */
[----:B------:R0:W-:Y:S01]  /*06e0*/  STS [R2+0x18], R27 ;  /* 0x0000181b02007388 */ /* 0x0001e20000000800 */
[----:B------:R-:W-:Y:S06]  /*06f0*/  BAR.SYNC.DEFER_BLOCKING 0x0 ;  /* 0x0000000000007b1d */ /* 0x000fec0000010000 */
[----:B------:R-:W-:Y:S05]  /*0700*/  @!P0 EXIT ;  /* 0x000000000000894d */ /* 0x000fea0003800000 */
[----:B------:R-:W-:Y:S01]  /*0710*/  HFMA2 R3, -RZ, RZ, 0.1531982421875, -5.05078125 ;  /* 0x30e7c50dff037431 */ /* 0x000fe200000001ff */
[----:B0-----:R-:W-:Y:S01]  /*0720*/  MOV R2, 0x3fb8aa3b ;  /* 0x3fb8aa3b00027802 */ /* 0x001fe20000000f00 */
[----:B------:R-:W-:Y:S01]  /*0730*/  HFMA2 R5, -RZ, RZ, 1.3974609375, -0.260986328125 ;  /* 0x3d97b42dff057431 */ /* 0x000fe200000001ff */
[----:B------:R-:W-:-:S03]  /*0740*/  MOV R19, 0x391fcb8e ;  /* 0x391fcb8e00137802 */ /* 0x000fc60000000f00 */
[----:B------:R-:W-:-:S04]  /*0750*/  FFMA R2, -R3, R2, 1.4226400502082015009e-08 ;  /* 0x3274685f03027423 */ /* 0x000fc80000000102 */
[----:B------:R-:W-:-:S04]  /*0760*/  FFMA R2, R5, 1.9251366722983220825e-08, R2 ;  /* 0x32a55e3405027823 */ /* 0x000fc80000000002 */
[----:B------:R-:W-:-:S04]  /*0770*/  FFMA R2, -R3, 0.0019806388299912214279, R2 ;  /* 0x3b01cd9b03027823 */ /* 0x000fc80000000102 */
[----:B------:R-:W-:-:S04]  /*0780*/  FFMA R4, R5, 0.00066021294333040714264, R2 ;  /* 0x3a2d122405047823 */ /* 0x000fc80000000002 */
[----:B------:R-:W-:-:S04]  /*0790*/  FADD R16, R4, -1.8931336402893066406 ;  /* 0xbff2523404107421 */ /* 0x000fc80000000000 */
[C---:B------:R-:W-:Y:S01]  /*07a0*/  FMUL R3, R16.reuse, 2.1666667461395263672 ;  /* 0x400aaaab10037820 */ /* 0x040fe20000400000 */
[C---:B------:R-:W-:Y:S01]  /*07b0*/  FMUL R2, R16.reuse, 1.1666666269302368164 ;  /* 0x3f95555510027820 */ /* 0x040fe20000400000 */
[----:B------:R-:W-:Y:S02]  /*07c0*/  FADD R15, R16, 1.8931336402893066406 ;  /* 0x3ff25234100f7421 */ /* 0x000fe40000000000 */
[----:B------:R-:W0:Y:S01]  /*07d0*/  FRND R12, R3 ;  /* 0x00000003000c7307 */ /* 0x000e220000201000 */
[----:B------:R-:W-:Y:S01]  /*07e0*/  FSETP.GEU.AND P2, PT, R3, RZ, PT ;  /* 0x000000ff0300720b */ /* 0x000fe20003f4e000 */
[----:B------:R-:W-:Y:S01]  /*07f0*/  FADD R15, R4, -R15 ;  /* 0x8000000f040f7221 */ /* 0x000fe20000000000 */
[C---:B------:R-:W-:Y:S01]  /*0800*/  FFMA R4, R16.reuse, 2.1666667461395263672, -R3 ;  /* 0x400aaaab10047823 */ /* 0x040fe20000000803 */
[----:B------:R-:W-:-:S03]  /*0810*/  FFMA R16, R16, 1.1666666269302368164, -R2 ;  /* 0x3f95555510107823 */ /* 0x000fc60000000802 */
[C---:B------:R-:W-:Y:S01]  /*0820*/  FFMA R4, R15.reuse, 2.1666667461395263672, R4 ;  /* 0x400aaaab0f047823 */ /* 0x040fe20000000004 */
[----:B------:R-:W1:Y:S01]  /*0830*/  FRND R5, R2 ;  /* 0x0000000200057307 */ /* 0x000e620000201000 */
[----:B------:R-:W-:Y:S01]  /*0840*/  FFMA R15, R15, 1.1666666269302368164, R16 ;  /* 0x3f9555550f0f7823 */ /* 0x000fe20000000010 */
[----:B0-----:R-:W-:-:S06]  /*0850*/  FADD R17, R3, -R12 ;  /* 0x8000000c03117221 */ /* 0x001fcc0000000000 */
[----:B------:R-:W0:Y:S01]  /*0860*/  F2I.NTZ R18, R3 ;  /* 0x0000000300127305 */ /* 0x000e220000203100 */
[----:B------:R-:W-:Y:S01]  /*0870*/  FSETP.GT.AND P1, PT, R12, RZ, PT ;  /* 0x000000ff0c00720b */ /* 0x000fe20003f24000 */
[----:B------:R-:W-:Y:S01]  /*0880*/  FADD R4, R4, R17 ;  /* 0x0000001104047221 */ /* 0x000fe20000000000 */
[----:B-1----:R-:W-:-:S03]  /*0890*/  FADD R16, R2, -R5 ;  /* 0x8000000502107221 */ /* 0x002fc60000000000 */
[C---:B------:R-:W-:Y:S01]  /*08a0*/  FFMA R17, R4.reuse, R19, 0.0013391353422775864601 ;  /* 0x3aaf85ed04117423 */ /* 0x040fe20000000013 */
[----:B------:R-:W-:Y:S01]  /*08b0*/  FSETP.GT.AND P0, PT, R5, RZ, PT ;  /* 0x000000ff0500720b */ /* 0x000fe20003f04000 */
[----:B------:R-:W-:Y:S02]  /*08c0*/  FADD R15, R15, R16 ;  /* 0x000000100f0f7221 */ /* 0x000fe40000000000 */
[C---:B------:R-:W-:Y:S01]  /*08d0*/  FFMA R17, R4.reuse, R17, 0.0096188392490148544312 ;  /* 0x3c1d985604117423 */ /* 0x040fe20000000011 */
[----:B------:R-:W1:Y:S01]  /*08e0*/  F2I.NTZ R5, R2 ;  /* 0x0000000200057305 */ /* 0x000e620000203100 */
[C---:B------:R-:W-:Y:S02]  /*08f0*/  FFMA R16, R15.reuse, R19, 0.0013391353422775864601 ;  /* 0x3aaf85ed0f107423 */ /* 0x040fe40000000013 */
[----:B------:R-:W-:Y:S01]  /*0900*/  FFMA R17, R4, R17, 0.055503588169813156128 ;  /* 0x3d6357bb04117423 */ /* 0x000fe20000000011 */
[----:B------:R-:W-:Y:S01]  /*0910*/  SEL R19, RZ, 0x83000000, P1 ;  /* 0x83000000ff137807 */ /* 0x000fe20000800000 */
[----:B------:R-:W-:-:S02]  /*0920*/  FFMA R16, R15, R16, 0.0096188392490148544312 ;  /* 0x3c1d98560f107423 */ /* 0x000fc40000000010 */
[C---:B------:R-:W-:Y:S01]  /*0930*/  FFMA R17, R4.reuse, R17, 0.24022644758224487305 ;  /* 0x3e75fdec04117423 */ /* 0x040fe20000000011 */
[----:B------:R-:W-:Y:S01]  /*0940*/  FSETP.GT.AND P1, PT, |R3|, 152, PT ;  /* 0x431800000300780b */ /* 0x000fe20003f24200 */
[----:B------:R-:W-:Y:S02]  /*0950*/  FFMA R16, R15, R16, 0.055503588169813156128 ;  /* 0x3d6357bb0f107423 */ /* 0x000fe40000000010 */
[C---:B------:R-:W-:Y:S01]  /*0960*/  FFMA R17, R4.reuse, R17, 0.69314718246459960938 ;  /* 0x3f31721804117423 */ /* 0x040fe20000000011 */
[----:B------:R-:W-:Y:S01]  /*0970*/  IADD3 R12, PT, PT, R19, 0x7f000000, RZ ;  /* 0x7f000000130c7810 */ /* 0x000fe20007ffe0ff */
[C---:B------:R-:W-:Y:S02]  /*0980*/  FFMA R16, R15.reuse, R16, 0.24022644758224487305 ;  /* 0x3e75fdec0f107423 */ /* 0x040fe40000000010 */
[----:B------:R-:W-:Y:S01]  /*0990*/  FFMA R17, R4, R17, 1 ;  /* 0x3f80000004117423 */ /* 0x000fe20000000011 */
[----:B------:R-:W-:Y:S01]  /*09a0*/  SEL R4, RZ, 0x83000000, P0 ;  /* 0x83000000ff047807 */ /* 0x000fe20000000000 */
[----:B------:R-:W-:Y:S01]  /*09b0*/  FFMA R16, R15, R16, 0.69314718246459960938 ;  /* 0x3f3172180f107423 */ /* 0x000fe20000000010 */
[----:B------:R-:W-:Y:S01]  /*09c0*/  FSETP.GT.AND P0, PT, |R2|, 152, PT ;  /* 0x431800000200780b */ /* 0x000fe20003f04200 */
[----:B------:R-:W-:Y:S01]  /*09d0*/  FMUL R12, R17, R12 ;  /* 0x0000000c110c7220 */ /* 0x000fe20000400000 */
[----:B0-----:R-:W-:Y:S01]  /*09e0*/  LEA R19, R18, -R19, 0x17 ;  /* 0x8000001312137211 */ /* 0x001fe200078eb8ff */
[----:B------:R-:W-:Y:S01]  /*09f0*/  FFMA R16, R15, R16, 1 ;  /* 0x3f8000000f107423 */ /* 0x000fe20000000010 */
[----:B------:R-:W-:-:S02]  /*0a00*/  IADD3 R15, PT, PT, R4, 0x7f000000, RZ ;  /* 0x7f000000040f7810 */ /* 0x000fc40007ffe0ff */
[----:B-1----:R-:W-:Y:S01]  /*0a10*/  LEA R4, R5, -R4, 0x17 ;  /* 0x8000000405047211 */ /* 0x002fe200078eb8ff */
[----:B------:R-:W-:Y:S01]  /*0a20*/  FMUL R19, R12, R19 ;  /* 0x000000130c137220 */ /* 0x000fe20000400000 */
[----:B------:R-:W-:Y:S01]  /*0a30*/  @P1 FSEL R19, RZ, +INF , !P2 ;  /* 0x7f800000ff131808 */ /* 0x000fe20005000000 */
[----:B------:R-:W-:Y:S01]  /*0a40*/  FMUL R15, R16, R15 ;  /* 0x0000000f100f7220 */ /* 0x000fe20000400000 */
[----:B------:R-:W-:Y:S02]  /*0a50*/  FSETP.GEU.AND P1, PT, R2, RZ, PT ;  /* 0x000000ff0200720b */ /* 0x000fe40003f2e000 */
[----:B------:R-:W-:Y:S01]  /*0a60*/  IADD3 R17, PT, PT, -R13, R8, RZ ;  /* 0x000000080d117210 */ /* 0x000fe20007ffe1ff */
[----:B------:R-:W-:Y:S01]  /*0a70*/  FMUL R2, R15, R4 ;  /* 0x000000040f027220 */ /* 0x000fe20000400000 */
[----:B------:R-:W-:Y:S01]  /*0a80*/  @P0 FSEL R2, RZ, +INF , !P1 ;  /* 0x7f800000ff020808 */ /* 0x000fe20004800000 */
[----:B------:R-:W0:Y:S01]  /*0a90*/  F2F.F64.F32 R4, R19 ;  /* 0x0000001300047310 */ /* 0x000e220000201800 */
[-C--:B------:R-:W-:Y:S01]  /*0aa0*/  ISETP.NE.AND P0, PT, R13, R8.reuse, PT ;  /* 0x000000080d00720c */ /* 0x080fe20003f05270 */
[----:B------:R-:W-:Y:S01]  /*0ab0*/  IMAD.IADD R15, R11, 0x1, -R6 ;  /* 0x000000010b0f7824 */ /* 0x000fe200078e0a06 */
[----:B------:R-:W-:-:S02]  /*0ac0*/  IADD3 R16, PT, PT, R13, -R8, RZ ;  /* 0x800000080d107210 */ /* 0x000fc40007ffe0ff */
[CC--:B------:R-:W-:Y:S02]  /*0ad0*/  IADD3 R8, PT, PT, R6.reuse, -R11.reuse, RZ ;  /* 0x8000000b06087210 */ /* 0x0c0fe40007ffe0ff */
[----:B------:R-:W-:Y:S01]  /*0ae0*/  ISETP.NE.OR P0, PT, R6, R11, P0 ;  /* 0x0000000b0600720c */ /* 0x000fe20000705670 */
[----:B------:R-:W1:Y:S01]  /*0af0*/  F2F.F64.F32 R2, R2 ;  /* 0x0000000200027310 */ /* 0x000e620000201800 */
[-C--:B------:R-:W-:Y:S02]  /*0b00*/  IADD3 R6, PT, PT, -R0, R7.reuse, RZ ;  /* 0x0000000700067210 */ /* 0x080fe40007ffe1ff */
[----:B------:R-:W-:Y:S02]  /*0b10*/  ISETP.NE.AND P2, PT, R17, 0x2, PT ;  /* 0x000000021100780c */ /* 0x000fe40003f45270 */
[----:B------:R-:W-:Y:S01]  /*0b20*/  ISETP.NE.AND P3, PT, R6, 0x2, PT ;  /* 0x000000020600780c */ /* 0x000fe20003f65270 */
[----:B0-----:R-:W-:Y:S01]  /*0b30*/  DADD R12, R4, R4 ;  /* 0x00000000040c7229 */ /* 0x001fe20000000004 */
[----:B------:R-:W-:Y:S01]  /*0b40*/  IADD3 R6, PT, PT, R0, -R7, RZ ;  /* 0x8000000700067210 */ /* 0x000fe20007ffe0ff */
[----:B------:R-:W0:Y:S01]  /*0b50*/  LDC.64 R4, c[0x0][0x388] ;  /* 0x0000e200ff047b82 */ /* 0x000e220000000a00 */
[----:B------:R-:W-:-:S02]  /*0b60*/  ISETP.NE.AND P5, PT, R16, 0x2, PT ;  /* 0x000000021000780c */ /* 0x000fc40003fa5270 */
[----:B------:R-:W-:Y:S02]  /*0b70*/  ISETP.NE.AND P1, PT, R15, 0x2, PT ;  /* 0x000000020f00780c */ /* 0x000fe40003f25270 */
[----:B------:R-:W-:Y:S01]  /*0b80*/  ISETP.NE.AND P4, PT, R8, 0x2, PT ;  /* 0x000000020800780c */ /* 0x000fe20003f85270 */
[----:B-1----:R-:W-:Y:S01]  /*0b90*/  DADD R2, R2, -R12 ;  /* 0x0000000002027229 */ /* 0x002fe2000000080c */
[----:B------:R-:W-:Y:S02]  /*0ba0*/  ISETP.NE.AND P6, PT, R6, 0x2, PT ;  /* 0x000000020600780c */ /* 0x000fe40003fc5270 */
[----:B------:R-:W-:Y:S01]  /*0bb0*/  ISETP.NE.OR P0, PT, R0, R7, P0 ;  /* 0x000000070000720c */ /* 0x000fe20000705670 */
[----:B------:R-:W-:Y:S01]  /*0bc0*/  HFMA2 R0, -RZ, RZ, 0, 0 ;  /* 0x00000000ff007431 */ /* 0x000fe200000001ff */
[----:B------:R-:W-:Y:S02]  /*0bd0*/  SEL R7, RZ, 0xffffffff, P1 ;  /* 0xffffffffff077807 */ /* 0x000fe40000800000 */
[----:B------:R-:W-:Y:S01]  /*0be0*/  MOV R6, RZ ;  /* 0x000000ff00067202 */ /* 0x000fe20000000f00 */
[----:B------:R-:W-:Y:S01]  /*0bf0*/  DMUL R16, R2, -96 ;  /* 0xc058000002107828 */ /* 0x000fe20000000000 */
[----:B------:R-:W-:-:S02]  /*0c00*/  MOV R11, RZ ;  /* 0x000000ff000b7202 */ /* 0x000fc40000000f00 */
[----:B------:R-:W-:Y:S02]  /*0c10*/  SEL R2, RZ, 0xffffffff, P2 ;  /* 0xffffffffff027807 */ /* 0x000fe40001000000 */
[----:B------:R-:W-:Y:S01]  /*0c20*/  SEL R3, RZ, 0xffffffff, P3 ;  /* 0xffffffffff037807 */ /* 0x000fe20001800000 */
[----:B------:R1:W2:Y:S01]  /*0c30*/  F2F.F32.F64 R8, R16 ;  /* 0x0000001000087310 */ /* 0x0002a20000301000 */
[----:B------:R-:W-:Y:S02]  /*0c40*/  @P1 IADD3 R6, PT, PT, RZ, 0x1, RZ ;  /* 0x00000001ff061810 */ /* 0x000fe40007ffe0ff */
[----:B------:R-:W-:Y:S01]  /*0c50*/  @P2 IADD3 R0, PT, PT, RZ, 0x1, RZ ;  /* 0x00000001ff002810 */ /* 0x000fe20007ffe0ff */
[----:B0-----:R-:W-:Y:S01]  /*0c60*/  IMAD.WIDE R14, R14, 0x4, R4 ;  /* 0x000000040e0e7825 */ /* 0x001fe200078e0204 */
[----:B------:R-:W-:Y:S02]  /*0c70*/  @P3 IADD3 R11, PT, PT, RZ, 0x1, RZ ;  /* 0x00000001ff0b3810 */ /* 0x000fe40007ffe0ff */
[----:B------:R-:W-:Y:S01]  /*0c80*/  @P4 IADD3 R6, PT, PT, R7, RZ, RZ ;  /* 0x000000ff07064210 */ /* 0x000fe20007ffe0ff */
[----:B------:R-:W-:Y:S01]  /*0c90*/  IMAD.MOV.U32 R7, RZ, RZ, RZ ;  /* 0x000000ffff077224 */ /* 0x000fe200078e00ff */
[----:B------:R-:W-:-:S02]  /*0ca0*/  @P5 IADD3 R0, PT, PT, R2, RZ, RZ ;  /* 0x000000ff02005210 */ /* 0x000fc40007ffe0ff */
[----:B------:R-:W-:Y:S02]  /*0cb0*/  @P6 IADD3 R11, PT, PT, R3, RZ, RZ ;  /* 0x000000ff030b6210 */ /* 0x000fe40007ffe0ff */
[----:B------:R-:W-:Y:S02]  /*0cc0*/  I2FP.F32.S32 R6, R6 ;  /* 0x0000000600067245 */ /* 0x000fe40000201400 */
[----:B------:R-:W-:Y:S02]  /*0cd0*/  I2FP.F32.S32 R5, R0 ;  /* 0x0000000000057245 */ /* 0x000fe40000201400 */
[----:B-12---:R-:W-:-:S07]  /*0ce0*/  I2FP.F32.S32 R4, R11 ;  /* 0x0000000b00047245 */ /* 0x006fce0000201400 */
.L_x_78:
[----:B------:R-:W-:-:S05]  /*0cf0*/  IMAD R18, R7, 0x1c, R10 ;  /* 0x0000001c07127824 */ /* 0x000fca00078e020a */
[----:B0-----:R-:W0:Y:S02]  /*0d00*/  LDS R3, [R18] ;  /* 0x0000000012037984 */ /* 0x001e240000000800 */
[----:B0-----:R-:W-:-:S13]  /*0d10*/  ISETP.NE.AND P1, PT, R3, -0x1, PT ;  /* 0xffffffff0300780c */ /* 0x001fda0003f25270 */
[----:B-1----:R-:W-:Y:S05]  /*0d20*/  @!P1 EXIT ;  /* 0x000000000000994d */ /* 0x002fea0003800000 */
[----:B------:R-:W0:Y:S01]  /*0d30*/  LDS R11, [R18+0x4] ;  /* 0x00000400120b7984 */ /* 0x000e220000000800 */
[----:B------:R-:W-:Y:S01]  /*0d40*/  IADD3 R7, PT, PT, R7, 0x1, RZ ;  /* 0x0000000107077810 */ /* 0x000fe20007ffe0ff */
[----:B------:R-:W-:Y:S01]  /*0d50*/  BSSY.RECONVERGENT B0, `(.L_x_47) ;  /* 0x000009d000007945 */ /* 0x000fe20003800200 */
[----:B------:R-:W-:Y:S01]  /*0d60*/  MOV R2, RZ ;  /* 0x000000ff00027202 */ /* 0x000fe20000000f00 */
[----:B------:R-:W1:Y:S01]  /*0d70*/  LDS R19, [R9+0x4] ;  /* 0x0000040009137984 */ /* 0x000e620000000800 */
[----:B------:R-:W-:-:S03]  /*0d80*/  ISETP.NE.AND P3, PT, R7, 0x80, PT ;  /* 0x000000800700780c */ /* 0x000fc60003f65270 */
[----:B------:R-:W2:Y:S04]  /*0d90*/  LDS R12, [R18+0x8] ;  /* 0x00000800120c7984 */ /* 0x000ea80000000800 */
[----:B------:R-:W3:Y:S01]  /*0da0*/  LDS R13, [R18+0xc] ;  /* 0x00000c00120d7984 */ /* 0x000ee20000000800 */
[----:B0-----:R-:W-:-:S04]  /*0db0*/  FFMA R0, R6, 3, R11 ;  /* 0x4040000006007823 */ /* 0x001fc8000000000b */
[----:B-1----:R-:W-:Y:S01]  /*0dc0*/  FADD R0, -R0, R19 ;  /* 0x0000001300007221 */ /* 0x002fe20000000100 */
[----:B--2---:R-:W-:-:S04]  /*0dd0*/  FFMA R21, R5, 3, R12 ;  /* 0x4040000005157823 */ /* 0x004fc8000000000c */
[----:B------:R-:W-:Y:S01]  /*0de0*/  FSETP.NEU.AND P1, PT, |R0|, RZ, PT ;  /* 0x000000ff0000720b */ /* 0x000fe20003f2d200 */
[----:B---3--:R-:W-:-:S12]  /*0df0*/  FFMA R24, R4, 3, R13 ;  /* 0x4040000004187823 */ /* 0x008fd8000000000d */
[----:B------:R-:W-:Y:S05]  /*0e00*/  @!P1 BRA `(.L_x_48) ;  /* 0x0000000800449947 */ /* 0x000fea0003800000 */
[C---:B------:R-:W-:Y:S01]  /*0e10*/  FMUL R11, |R0|.reuse, 16777216 ;  /* 0x4b800000000b7820 */ /* 0x040fe20000400200 */
[----:B------:R-:W-:Y:S01]  /*0e20*/  FSETP.GEU.AND P1, PT, |R0|, 1.175494350822287508e-38, PT ;  /* 0x008000000000780b */ /* 0x000fe20003f2e200 */
[----:B------:R-:W-:Y:S01]  /*0e30*/  HFMA2 R20, -RZ, RZ, 0.771484375, 0.21533203125 ;  /* 0x3a2c32e4ff147431 */ /* 0x000fe200000001ff */
[----:B------:R-:W-:Y:S02]  /*0e40*/  BSSY.RECONVERGENT B1, `(.L_x_49) ;  /* 0x0000044000017945 */ /* 0x000fe40003800200 */
[----:B------:R-:W-:-:S04]  /*0e50*/  FSEL R11, R11, |R0|, !P1 ;  /* 0x400000000b0b7208 */ /* 0x000fc80004800000 */
[----:B------:R-:W-:-:S04]  /*0e60*/  IADD3 R2, PT, PT, R11, -0x3f3504f3, RZ ;  /* 0xc0cafb0d0b027810 */ /* 0x000fc80007ffe0ff */
[----:B------:R-:W-:-:S04]  /*0e70*/  LOP3.LUT R12, R2, 0xff800000, RZ, 0xc0, !PT ;  /* 0xff800000020c7812 */ /* 0x000fc800078ec0ff */
[-C--:B------:R-:W-:Y:S02]  /*0e80*/  IADD3 R11, PT, PT, R11, -R12.reuse, RZ ;  /* 0x8000000c0b0b7210 */ /* 0x080fe40007ffe0ff */
[----:B------:R-:W-:-:S03]  /*0e90*/  I2FP.F32.S32 R18, R12 ;  /* 0x0000000c00127245 */ /* 0x000fc60000201400 */
[C---:B------:R-:W-:Y:S01]  /*0ea0*/  FADD R2, R11.reuse, 1 ;  /* 0x3f8000000b027421 */ /* 0x040fe20000000000 */
[----:B------:R-:W-:Y:S01]  /*0eb0*/  FADD R19, R11, -1 ;  /* 0xbf8000000b137421 */ /* 0x000fe20000000000 */
[----:B------:R-:W-:-:S03]  /*0ec0*/  FSEL R11, RZ, -24, P1 ;  /* 0xc1c00000ff0b7808 */ /* 0x000fc60000800000 */
[----:B------:R-:W-:Y:S01]  /*0ed0*/  FADD R13, R19, R19 ;  /* 0x00000013130d7221 */ /* 0x000fe20000000000 */
[----:B------:R-:W0:Y:S01]  /*0ee0*/  MUFU.RCP R2, R2 ;  /* 0x0000000200027308 */ /* 0x000e220000001000 */
[----:B------:R-:W-:Y:S02]  /*0ef0*/  FFMA R23, R18, 1.1920928955078125e-07, R11 ;  /* 0x3400000012177823 */ /* 0x000fe4000000000b */
[----:B0-----:R-:W-:-:S04]  /*0f00*/  FMUL R12, R2, R13 ;  /* 0x0000000d020c7220 */ /* 0x001fc80000400000 */
[----:B------:R-:W-:Y:S01]  /*0f10*/  FADD R18, R19, -R12 ;  /* 0x8000000c13127221 */ /* 0x000fe20000000000 */
[C---:B------:R-:W-:Y:S01]  /*0f20*/  FMUL R13, R12.reuse, R12 ;  /* 0x0000000c0c0d7220 */ /* 0x040fe20000400000 */
[----:B------:R-:W-:Y:S02]  /*0f30*/  FFMA R11, R12, 1.4426950216293334961, R23 ;  /* 0x3fb8aa3b0c0b7823 */ /* 0x000fe40000000017 */
[----:B------:R-:W-:Y:S01]  /*0f40*/  FADD R18, R18, R18 ;  /* 0x0000001212127221 */ /* 0x000fe20000000000 */
[----:B------:R-:W-:Y:S01]  /*0f50*/  FFMA R20, R13, R20, 0.0032181653659790754318 ;  /* 0x3b52e7db0d147423 */ /* 0x000fe20000000014 */
[----:B------:R-:W-:Y:S02]  /*0f60*/  FADD R23, R23, -R11 ;  /* 0x8000000b17177221 */ /* 0x000fe40000000000 */
[----:B------:R-:W-:Y:S01]  /*0f70*/  FFMA R19, R19, -R12, R18 ;  /* 0x8000000c13137223 */ /* 0x000fe20000000012 */
[----:B------:R-:W-:Y:S01]  /*0f80*/  FFMA R20, R13, R20, 0.018033718690276145935 ;  /* 0x3c93bb730d147423 */ /* 0x000fe20000000014 */
[----:B------:R-:W-:-:S02]  /*0f90*/  FFMA R18, R12, 1.4426950216293334961, R23 ;  /* 0x3fb8aa3b0c127823 */ /* 0x000fc40000000017 */
[----:B------:R-:W-:Y:S01]  /*0fa0*/  FMUL R19, R2, R19 ;  /* 0x0000001302137220 */ /* 0x000fe20000400000 */
[----:B------:R-:W-:-:S03]  /*0fb0*/  FFMA R20, R13, R20, 0.12022458761930465698 ;  /* 0x3df6384f0d147423 */ /* 0x000fc60000000014 */
[----:B------:R-:W-:Y:S01]  /*0fc0*/  FFMA R23, R19, 1.4426950216293334961, R18 ;  /* 0x3fb8aa3b13177823 */ /* 0x000fe20000000012 */
[----:B------:R-:W-:-:S03]  /*0fd0*/  FMUL R13, R13, R20 ;  /* 0x000000140d0d7220 */ /* 0x000fc60000400000 */
[----:B------:R-:W-:Y:S01]  /*0fe0*/  FFMA R2, R12, 1.9251366722983220825e-08, R23 ;  /* 0x32a55e340c027823 */ /* 0x000fe20000000017 */
[----:B------:R-:W-:-:S04]  /*0ff0*/  FMUL R18, R13, 3 ;  /* 0x404000000d127820 */ /* 0x000fc80000400000 */
[----:B------:R-:W-:-:S04]  /*1000*/  FFMA R2, R19, R18, R2 ;  /* 0x0000001213027223 */ /* 0x000fc80000000002 */
[----:B------:R-:W-:-:S04]  /*1010*/  FFMA R18, R12, R13, R2 ;  /* 0x0000000d0c127223 */ /* 0x000fc80000000002 */
[----:B------:R-:W-:-:S04]  /*1020*/  FADD R2, R11, R18 ;  /* 0x000000120b027221 */ /* 0x000fc80000000000 */
[----:B------:R-:W-:Y:S01]  /*1030*/  FMUL R13, R2, 7 ;  /* 0x40e00000020d7820 */ /* 0x000fe20000400000 */
[----:B------:R-:W-:-:S03]  /*1040*/  FADD R11, -R11, R2 ;  /* 0x000000020b0b7221 */ /* 0x000fc60000000100 */
[----:B------:R-:W0:Y:S01]  /*1050*/  FRND R12, R13 ;  /* 0x0000000d000c7307 */ /* 0x000e220000201000 */
[----:B------:R-:W-:Y:S01]  /*1060*/  FADD R11, R18, -R11 ;  /* 0x8000000b120b7221 */ /* 0x000fe20000000000 */
[----:B------:R-:W-:Y:S01]  /*1070*/  FFMA R18, R2, 7, -R13 ;  /* 0x40e0000002127823 */ /* 0x000fe2000000080d */
[C---:B------:R-:W-:Y:S02]  /*1080*/  FSETP.GT.AND P2, PT, |R13|.reuse, 152, PT ;  /* 0x431800000d00780b */ /* 0x040fe40003f44200 */
[----:B------:R-:W-:Y:S01]  /*1090*/  FSETP.GEU.AND P4, PT, R13, RZ, PT ;  /* 0x000000ff0d00720b */ /* 0x000fe20003f8e000 */
[----:B------:R-:W-:Y:S01]  /*10a0*/  FFMA R19, R11, 7, R18 ;  /* 0x40e000000b137823 */ /* 0x000fe20000000012 */
[----:B------:R-:W-:Y:S01]  /*10b0*/  MOV R18, 0x391fcb8e ;  /* 0x391fcb8e00127802 */ /* 0x000fe20000000f00 */
[----:B------:R-:W1:Y:S01]  /*10c0*/  F2I.NTZ R22, R13 ;  /* 0x0000000d00167305 */ /* 0x000e620000203100 */
[----:B0-----:R-:W-:Y:S01]  /*10d0*/  FADD R20, R13, -R12 ;  /* 0x8000000c0d147221 */ /* 0x001fe20000000000 */
[----:B------:R-:W-:-:S03]  /*10e0*/  FSETP.GT.AND P1, PT, R12, RZ, PT ;  /* 0x000000ff0c00720b */ /* 0x000fc60003f24000 */
[----:B------:R-:W-:Y:S01]  /*10f0*/  FADD R19, R19, R20 ;  /* 0x0000001413137221 */ /* 0x000fe20000000000 */
[----:B------:R-:W-:Y:S02]  /*1100*/  SEL R23, RZ, 0x83000000, P1 ;  /* 0x83000000ff177807 */ /* 0x000fe40000800000 */
[----:B------:R-:W-:Y:S01]  /*1110*/  FSETP.NEU.AND P1, PT, |R0|, 1, PT ;  /* 0x3f8000000000780b */ /* 0x000fe20003f2d200 */
[----:B------:R-:W-:Y:S01]  /*1120*/  FFMA R20, R19, R18, 0.0013391353422775864601 ;  /* 0x3aaf85ed13147423 */ /* 0x000fe20000000012 */
[----:B------:R-:W-:Y:S02]  /*1130*/  IADD3 R25, PT, PT, R23, 0x7f000000, RZ ;  /* 0x7f00000017197810 */ /* 0x000fe40007ffe0ff */
[----:B-1----:R-:W-:Y:S01]  /*1140*/  LEA R23, R22, -R23, 0x17 ;  /* 0x8000001716177211 */ /* 0x002fe200078eb8ff */
[----:B------:R-:W-:-:S04]  /*1150*/  FFMA R20, R19, R20, 0.0096188392490148544312 ;  /* 0x3c1d985613147423 */ /* 0x000fc80000000014 */
[----:B------:R-:W-:-:S04]  /*1160*/  FFMA R20, R19, R20, 0.055503588169813156128 ;  /* 0x3d6357bb13147423 */ /* 0x000fc80000000014 */
[----:B------:R-:W-:-:S04]  /*1170*/  FFMA R20, R19, R20, 0.24022644758224487305 ;  /* 0x3e75fdec13147423 */ /* 0x000fc80000000014 */
[----:B------:R-:W-:-:S04]  /*1180*/  FFMA R20, R19, R20, 0.69314718246459960938 ;  /* 0x3f31721813147423 */ /* 0x000fc80000000014 */
[----:B------:R-:W-:-:S04]  /*1190*/  FFMA R20, R19, R20, 1 ;  /* 0x3f80000013147423 */ /* 0x000fc80000000014 */
[----:B------:R-:W-:Y:S01]  /*11a0*/  FMUL R20, R20, R25 ;  /* 0x0000001914147220 */ /* 0x000fe20000400000 */
[----:B------:R-:W-:-:S03]  /*11b0*/  HFMA2 R25, -RZ, RZ, 1.875, 0 ;  /* 0x3f800000ff197431 */ /* 0x000fc600000001ff */
[----:B------:R-:W-:Y:S01]  /*11c0*/  FMUL R20, R20, R23 ;  /* 0x0000001714147220 */ /* 0x000fe20000400000 */
[----:B------:R-:W-:Y:S01]  /*11d0*/  @P2 FSEL R20, RZ, +INF , !P4 ;  /* 0x7f800000ff142808 */ /* 0x000fe20006000000 */
[----:B------:R-:W-:Y:S06]  /*11e0*/  @!P1 BRA `(.L_x_50) ;  /* 0x0000000000249947 */ /* 0x000fec0003800000 */
[----:B------:R-:W-:-:S13]  /*11f0*/  FSETP.NAN.AND P2, PT, |R0|, |R0|, PT ;  /* 0x400000000000720b */ /* 0x000fda0003f48200 */
[----:B------:R-:W-:Y:S01]  /*1200*/  @P2 FADD R25, |R0|, 7 ;  /* 0x40e0000000192421 */ /* 0x000fe20000000200 */
[----:B------:R-:W-:Y:S06]  /*1210*/  @P2 BRA `(.L_x_50) ;  /* 0x0000000000182947 */ /* 0x000fec0003800000 */
[----:B------:R-:W-:-:S13]  /*1220*/  FSETP.NEU.AND P2, PT, |R0|, +INF , PT ;  /* 0x7f8000000000780b */ /* 0x000fda0003f4d200 */
[----:B------:R-:W-:Y:S01]  /*1230*/  @!P2 FADD R25, |R0|, |R0| ;  /* 0x400000000019a221 */ /* 0x000fe20000000200 */
[----:B------:R-:W-:Y:S06]  /*1240*/  @!P2 BRA `(.L_x_50) ;  /* 0x00000000000ca947 */ /* 0x000fec0003800000 */
[----:B------:R-:W-:Y:S02]  /*1250*/  FSETP.GEU.AND P2, PT, |R0|, RZ, PT ;  /* 0x000000ff0000720b */ /* 0x000fe40003f4e200 */
[----:B------:R-:W-:-:S11]  /*1260*/  MOV R25, R20 ;  /* 0x0000001400197202 */ /* 0x000fd60000000f00 */
[----:B------:R-:W-:-:S07]  /*1270*/  @!P2 FADD R25, -R20, -RZ ;  /* 0x800000ff1419a221 */ /* 0x000fce0000000100 */
.L_x_50:
[----:B------:R-:W-:Y:S05]  /*1280*/  BSYNC.RECONVERGENT B1 ;  /* 0x0000000000017941 */ /* 0x000fea0003800200 */
.L_x_49:
[C---:B------:R-:W-:Y:S01]  /*1290*/  FMUL R13, R2.reuse, 13 ;  /* 0x41500000020d7820 */ /* 0x040fe20000400000 */
[----:B------:R-:W-:Y:S01]  /*12a0*/  BSSY.RECONVERGENT B1, `(.L_x_51) ;  /* 0x0000021000017945 */ /* 0x000fe20003800200 */
[----:B------:R-:W-:Y:S02]  /*12b0*/  IMAD.MOV.U32 R20, RZ, RZ, 0x3f800000 ;  /* 0x3f800000ff147424 */ /* 0x000fe400078e00ff */
[----:B------:R-:W0:Y:S01]  /*12c0*/  FRND R12, R13 ;  /* 0x0000000d000c7307 */ /* 0x000e220000201000 */
[----:B------:R-:W-:Y:S01]  /*12d0*/  FFMA R2, R2, 13, -R13 ;  /* 0x4150000002027823 */ /* 0x000fe2000000080d */
[----:B------:R-:W-:-:S03]  /*12e0*/  FSETP.GEU.AND P4, PT, R13, RZ, PT ;  /* 0x000000ff0d00720b */ /* 0x000fc60003f8e000 */
[----:B------:R-:W-:Y:S01]  /*12f0*/  FFMA R2, R11, 13, R2 ;  /* 0x415000000b027823 */ /* 0x000fe20000000002 */
[----:B0-----:R-:W-:Y:S01]  /*1300*/  FADD R11, R13, -R12 ;  /* 0x8000000c0d0b7221 */ /* 0x001fe20000000000 */
[----:B------:R-:W-:-:S03]  /*1310*/  FSETP.GT.AND P2, PT, R12, RZ, PT ;  /* 0x000000ff0c00720b */ /* 0x000fc60003f44000 */
[----:B------:R-:W-:Y:S01]  /*1320*/  FADD R11, R2, R11 ;  /* 0x0000000b020b7221 */ /* 0x000fe20000000000 */
[----:B------:R-:W-:Y:S01]  /*1330*/  SEL R19, RZ, 0x83000000, P2 ;  /* 0x83000000ff137807 */ /* 0x000fe20001000000 */
[----:B------:R-:W0:Y:S01]  /*1340*/  F2I.NTZ R2, R13 ;  /* 0x0000000d00027305 */ /* 0x000e220000203100 */
[----:B------:R-:W-:Y:S01]  /*1350*/  FSETP.GT.AND P2, PT, |R13|, 152, PT ;  /* 0x431800000d00780b */ /* 0x000fe20003f44200 */
[----:B------:R-:W-:Y:S01]  /*1360*/  FFMA R18, R11, R18, 0.0013391353422775864601 ;  /* 0x3aaf85ed0b127423 */ /* 0x000fe20000000012 */
[----:B------:R-:W-:-:S03]  /*1370*/  IADD3 R23, PT, PT, R19, 0x7f000000, RZ ;  /* 0x7f00000013177810 */ /* 0x000fc60007ffe0ff */
[----:B------:R-:W-:-:S04]  /*1380*/  FFMA R18, R11, R18, 0.0096188392490148544312 ;  /* 0x3c1d98560b127423 */ /* 0x000fc80000000012 */
[----:B------:R-:W-:-:S04]  /*1390*/  FFMA R18, R11, R18, 0.055503588169813156128 ;  /* 0x3d6357bb0b127423 */ /* 0x000fc80000000012 */
[----:B------:R-:W-:Y:S01]  /*13a0*/  FFMA R18, R11, R18, 0.24022644758224487305 ;  /* 0x3e75fdec0b127423 */ /* 0x000fe20000000012 */
[----:B0-----:R-:W-:-:S03]  /*13b0*/  LEA R19, R2, -R19, 0x17 ;  /* 0x8000001302137211 */ /* 0x001fc600078eb8ff */
[----:B------:R-:W-:-:S04]  /*13c0*/  FFMA R18, R11, R18, 0.69314718246459960938 ;  /* 0x3f3172180b127423 */ /* 0x000fc80000000012 */
[----:B------:R-:W-:-:S04]  /*13d0*/  FFMA R18, R11, R18, 1 ;  /* 0x3f8000000b127423 */ /* 0x000fc80000000012 */
[----:B------:R-:W-:-:S04]  /*13e0*/  FMUL R18, R18, R23 ;  /* 0x0000001712127220 */ /* 0x000fc80000400000 */
        /* <DEDUP_REMOVED lines=12> */
.L_x_52:
[----:B------:R-:W-:Y:S05]  /*14b0*/  BSYNC.RECONVERGENT B1 ;  /* 0x0000000000017941 */ /* 0x000fea0003800200 */
.L_x_51:
[----:B------:R-:W0:Y:S01]  /*14c0*/  MUFU.RCP R11, R20 ;  /* 0x00000014000b7308 */ /* 0x000e220000001000 */
[----:B------:R-:W-:Y:S01]  /*14d0*/  UMOV UR6, 0x41400000 ;  /* 0x4140000000067882 */ /* 0x000fe20000000000 */
[----:B------:R-:W-:Y:S01]  /*14e0*/  BSSY.RECONVERGENT B1, `(.L_x_53) ;  /* 0x000000d000017945 */ /* 0x000fe20003800200 */
[----:B------:R-:W-:-:S05]  /*14f0*/  MOV R13, UR6 ;  /* 0x00000006000d7c02 */ /* 0x000fca0008000f00 */
[----:B------:R-:W1:Y:S01]  /*1500*/  FCHK P1, -R13, R20 ;  /* 0x000000140d007302 */ /* 0x000e620000020100 */
[----:B0-----:R-:W-:-:S04]  /*1510*/  FFMA R2, R11, -R20, 1 ;  /* 0x3f8000000b027423 */ /* 0x001fc80000000814 */
[----:B------:R-:W-:-:S04]  /*1520*/  FFMA R2, R11, R2, R11 ;  /* 0x000000020b027223 */ /* 0x000fc8000000000b */
[----:B------:R-:W-:-:S04]  /*1530*/  FFMA R11, R2, -12, RZ ;  /* 0xc1400000020b7823 */ /* 0x000fc800000000ff */
[----:B------:R-:W-:-:S04]  /*1540*/  FFMA R0, R11, -R20, -12 ;  /* 0xc14000000b007423 */ /* 0x000fc80000000814 */
[----:B------:R-:W-:Y:S01]  /*1550*/  FFMA R2, R2, R0, R11 ;  /* 0x0000000002027223 */ /* 0x000fe2000000000b */
[----:B-1----:R-:W-:Y:S06]  /*1560*/  @!P1 BRA `(.L_x_54) ;  /* 0x0000000000109947 */ /* 0x002fec0003800000 */
[----:B------:R-:W-:Y:S01]  /*1570*/  HFMA2 R27, -RZ, RZ, -2.625, 0 ;  /* 0xc1400000ff1b7431 */ /* 0x000fe200000001ff */
[----:B------:R-:W-:-:S07]  /*1580*/  MOV R12, 0x15a0 ;  /* 0x000015a0000c7802 */ /* 0x000fce0000000f00 */
[----:B------:R-:W-:Y:S05]  /*1590*/  CALL.REL.NOINC `($__internal_2_$__cuda_sm3x_div_rn_noftz_f32_slowpath) ;  /* 0x0000001400587944 */ /* 0x000fea0003c00000 */
[----:B------:R-:W-:-:S07]  /*15a0*/  MOV R2, R0 ;  /* 0x0000000000027202 */ /* 0x000fce0000000f00 */
.L_x_54:
[----:B------:R-:W-:Y:S05]  /*15b0*/  BSYNC.RECONVERGENT B1 ;  /* 0x0000000000017941 */ /* 0x000fea0003800200 */
.L_x_53:
[----:B------:R-:W0:Y:S01]  /*15c0*/  MUFU.RCP R0, R25 ;  /* 0x0000001900007308 */ /* 0x000e220000001000 */
[----:B------:R-:W-:Y:S01]  /*15d0*/  UMOV UR6, 0x40c00000 ;  /* 0x40c0000000067882 */ /* 0x000fe20000000000 */
[----:B------:R-:W-:Y:S01]  /*15e0*/  BSSY.RECONVERGENT B1, `(.L_x_55) ;  /* 0x000000e000017945 */ /* 0x000fe20003800200 */
[----:B------:R-:W-:-:S05]  /*15f0*/  MOV R18, UR6 ;  /* 0x0000000600127c02 */ /* 0x000fca0008000f00 */
[----:B------:R-:W1:Y:S01]  /*1600*/  FCHK P1, R18, R25 ;  /* 0x0000001912007302 */ /* 0x000e620000020000 */
[----:B0-----:R-:W-:-:S04]  /*1610*/  FFMA R11, R0, -R25, 1 ;  /* 0x3f800000000b7423 */ /* 0x001fc80000000819 */
[----:B------:R-:W-:-:S04]  /*1620*/  FFMA R0, R0, R11, R0 ;  /* 0x0000000b00007223 */ /* 0x000fc80000000000 */
[----:B------:R-:W-:-:S04]  /*1630*/  FFMA R11, R0, 6, RZ ;  /* 0x40c00000000b7823 */ /* 0x000fc800000000ff */
[----:B------:R-:W-:-:S04]  /*1640*/  FFMA R12, R11, -R25, 6 ;  /* 0x40c000000b0c7423 */ /* 0x000fc80000000819 */
[----:B------:R-:W-:Y:S01]  /*1650*/  FFMA R11, R0, R12, R11 ;  /* 0x0000000c000b7223 */ /* 0x000fe2000000000b */
[----:B-1----:R-:W-:Y:S06]  /*1660*/  @!P1 BRA `(.L_x_56) ;  /* 0x0000000000149947 */ /* 0x002fec0003800000 */
[----:B------:R-:W-:Y:S01]  /*1670*/  HFMA2 R27, -RZ, RZ, 2.375, 0 ;  /* 0x40c00000ff1b7431 */ /* 0x000fe200000001ff */
[----:B------:R-:W-:Y:S02]  /*1680*/  MOV R20, R25 ;  /* 0x0000001900147202 */ /* 0x000fe40000000f00 */
[----:B------:R-:W-:-:S07]  /*1690*/  MOV R12, 0x16b0 ;  /* 0x000016b0000c7802 */ /* 0x000fce0000000f00 */
[----:B------:R-:W-:Y:S05]  /*16a0*/  CALL.REL.NOINC `($__internal_2_$__cuda_sm3x_div_rn_noftz_f32_slowpath) ;  /* 0x0000001400147944 */ /* 0x000fea0003c00000 */
[----:B------:R-:W-:-:S07]  /*16b0*/  MOV R11, R0 ;  /* 0x00000000000b7202 */ /* 0x000fce0000000f00 */
.L_x_56:
[----:B------:R-:W-:Y:S05]  /*16c0*/  BSYNC.RECONVERGENT B1 ;  /* 0x0000000000017941 */ /* 0x000fea0003800200 */
.L_x_55:
[----:B------:R-:W-:-:S04]  /*16d0*/  FADD R2, R11, R2 ;  /* 0x000000020b027221 */ /* 0x000fc80000000000 */
[----:B------:R-:W-:-:S04]  /*16e0*/  FMUL R2, R2, 4 ;  /* 0x4080000002027820 */ /* 0x000fc80000400000 */
[----:B------:R-:W0:Y:S02]  /*16f0*/  F2F.F64.F32 R12, R2 ;  /* 0x00000002000c7310 */ /* 0x000e240000201800 */
[----:B0-----:R-:W-:-:S14]  /*1700*/  DSETP.GT.AND P1, PT, R16, R12, PT ;  /* 0x0000000c1000722a */ /* 0x001fdc0003f24000 */
[----:B------:R-:W-:-:S07]  /*1710*/  @P1 MOV R2, R8 ;  /* 0x0000000800021202 */ /* 0x000fce0000000f00 */
.L_x_48:
[----:B------:R-:W-:Y:S05]  /*1720*/  BSYNC.RECONVERGENT B0 ;  /* 0x0000000000007941 */ /* 0x000fea0003800200 */
.L_x_47:
[----:B------:R-:W0:Y:S01]  /*1730*/  LDS R0, [R9+0x8] ;  /* 0x0000080009007984 */ /* 0x000e220000000800 */
[----:B------:R-:W-:Y:S01]  /*1740*/  BSSY.RECONVERGENT B0, `(.L_x_57) ;  /* 0x0000095000007945 */ /* 0x000fe20003800200 */
[----:B0-----:R-:W-:Y:S01]  /*1750*/  FADD R0, -R21, R0 ;  /* 0x0000000015007221 */ /* 0x001fe20000000100 */
[----:B------:R-:W-:-:S04]  /*1760*/  HFMA2 R21, -RZ, RZ, 0, 0 ;  /* 0x00000000ff157431 */ /* 0x000fc800000001ff */
[----:B------:R-:W-:-:S13]  /*1770*/  FSETP.NEU.AND P1, PT, |R0|, RZ, PT ;  /* 0x000000ff0000720b */ /* 0x000fda0003f2d200 */
[----:B------:R-:W-:Y:S05]  /*1780*/  @!P1 BRA `(.L_x_58) ;  /* 0x0000000800409947 */ /* 0x000fea0003800000 */
[C---:B------:R-:W-:Y:S01]  /*1790*/  FMUL R11, |R0|.reuse, 16777216 ;  /* 0x4b800000000b7820 */ /* 0x040fe20000400200 */
[----:B------:R-:W-:Y:S01]  /*17a0*/  FSETP.GEU.AND P1, PT, |R0|, 1.175494350822287508e-38, PT ;  /* 0x008000000000780b */ /* 0x000fe20003f2e200 */
[----:B------:R-:W-:Y:S01]  /*17b0*/  IMAD.MOV.U32 R21, RZ, RZ, 0x3a2c32e4 ;  /* 0x3a2c32e4ff157424 */ /* 0x000fe200078e00ff */
[----:B------:R-:W-:Y:S01]  /*17c0*/  BSSY.RECONVERGENT B1, `(.L_x_59) ;  /* 0x0000044000017945 */ /* 0x000fe20003800200 */
[----:B------:R-:W-:Y:S02]  /*17d0*/  MOV R25, 0x3f800000 ;  /* 0x3f80000000197802 */ /* 0x000fe40000000f00 */
[----:B------:R-:W-:-:S04]  /*17e0*/  FSEL R11, R11, |R0|, !P1 ;  /* 0x400000000b0b7208 */ /* 0x000fc80004800000 */
[----:B------:R-:W-:-:S04]  /*17f0*/  IADD3 R12, PT, PT, R11, -0x3f3504f3, RZ ;  /* 0xc0cafb0d0b0c7810 */ /* 0x000fc80007ffe0ff */
[----:B------:R-:W-:Y:S02]  /*1800*/  LOP3.LUT R18, R12, 0xff800000, RZ, 0xc0, !PT ;  /* 0xff8000000c127812 */ /* 0x000fe400078ec0ff */
[----:B------:R-:W-:Y:S02]  /*1810*/  FSEL R12, RZ, -24, P1 ;  /* 0xc1c00000ff0c7808 */ /* 0x000fe40000800000 */
[-C--:B------:R-:W-:Y:S02]  /*1820*/  IADD3 R20, PT, PT, R11, -R18.reuse, RZ ;  /* 0x800000120b147210 */ /* 0x080fe40007ffe0ff */
[----:B------:R-:W-:-:S03]  /*1830*/  I2FP.F32.S32 R19, R18 ;  /* 0x0000001200137245 */ /* 0x000fc60000201400 */
[C---:B------:R-:W-:Y:S01]  /*1840*/  FADD R11, R20.reuse, 1 ;  /* 0x3f800000140b7421 */ /* 0x040fe20000000000 */
[----:B------:R-:W-:-:S04]  /*1850*/  FADD R20, R20, -1 ;  /* 0xbf80000014147421 */ /* 0x000fc80000000000 */
[----:B------:R-:W-:Y:S01]  /*1860*/  FADD R22, R20, R20 ;  /* 0x0000001414167221 */ /* 0x000fe20000000000 */
[----:B------:R-:W0:Y:S03]  /*1870*/  MUFU.RCP R11, R11 ;  /* 0x0000000b000b7308 */ /* 0x000e260000001000 */
[----:B0-----:R-:W-:Y:S01]  /*1880*/  FMUL R13, R11, R22 ;  /* 0x000000160b0d7220 */ /* 0x001fe20000400000 */
[----:B------:R-:W-:-:S03]  /*1890*/  FFMA R22, R19, 1.1920928955078125e-07, R12 ;  /* 0x3400000013167823 */ /* 0x000fc6000000000c */
        /* <DEDUP_REMOVED lines=54> */
.L_x_60:
[----:B------:R-:W-:Y:S05]  /*1c00*/  BSYNC.RECONVERGENT B1 ;  /* 0x0000000000017941 */ /* 0x000fea0003800200 */
.L_x_59:
[C---:B------:R-:W-:Y:S01]  /*1c10*/  FMUL R18, R11.reuse, 13 ;  /* 0x415000000b127820 */ /* 0x040fe20000400000 */
[----:B------:R-:W-:Y:S03]  /*1c20*/  BSSY.RECONVERGENT B1, `(.L_x_61) ;  /* 0x0000021000017945 */ /* 0x000fe60003800200 */
        /* <DEDUP_REMOVED lines=20> */
[----:B------:R-:W-:Y:S01]  /*1d70*/  HFMA2 R20, -RZ, RZ, 1.875, 0 ;  /* 0x3f800000ff147431 */ /* 0x000fe200000001ff */
        /* <DEDUP_REMOVED lines=11> */
.L_x_62:
[----:B------:R-:W-:Y:S05]  /*1e30*/  BSYNC.RECONVERGENT B1 ;  /* 0x0000000000017941 */ /* 0x000fea0003800200 */
.L_x_61:
        /* <DEDUP_REMOVED lines=15> */
.L_x_64:
[----:B------:R-:W-:Y:S05]  /*1f30*/  BSYNC.RECONVERGENT B1 ;  /* 0x0000000000017941 */ /* 0x000fea0003800200 */
.L_x_63:
[----:B------:R-:W0:Y:S01]  /*1f40*/  MUFU.RCP R0, R25 ;  /* 0x0000001900007308 */ /* 0x000e220000001000 */
[----:B------:R-:W-:Y:S01]  /*1f50*/  UMOV UR6, 0x40c00000 ;  /* 0x40c0000000067882 */ /* 0x000fe20000000000 */
[----:B------:R-:W-:Y:S01]  /*1f60*/  BSSY.RECONVERGENT B1, `(.L_x_65) ;  /* 0x000000d000017945 */ /* 0x000fe20003800200 */
[----:B------:R-:W-:-:S05]  /*1f70*/  IMAD.U32 R18, RZ, RZ, UR6 ;  /* 0x00000006ff127e24 */ /* 0x000fca000f8e00ff */
        /* <DEDUP_REMOVED lines=11> */
.L_x_66:
[----:B------:R-:W-:Y:S05]  /*2030*/  BSYNC.RECONVERGENT B1 ;  /* 0x0000000000017941 */ /* 0x000fea0003800200 */
.L_x_65:
[----:B------:R-:W-:-:S04]  /*2040*/  FADD R21, R0, R21 ;  /* 0x0000001500157221 */ /* 0x000fc80000000000 */
[----:B------:R-:W-:-:S04]  /*2050*/  FMUL R21, R21, 4 ;  /* 0x4080000015157820 */ /* 0x000fc80000400000 */
[----:B------:R-:W0:Y:S02]  /*2060*/  F2F.F64.F32 R12, R21 ;  /* 0x00000015000c7310 */ /* 0x000e240000201800 */
[----:B0-----:R-:W-:-:S14]  /*2070*/  DSETP.GT.AND P1, PT, R16, R12, PT ;  /* 0x0000000c1000722a */ /* 0x001fdc0003f24000 */
[----:B------:R-:W-:-:S07]  /*2080*/  @P1 MOV R21, R8 ;  /* 0x0000000800151202 */ /* 0x000fce0000000f00 */
.L_x_58:
[----:B------:R-:W-:Y:S05]  /*2090*/  BSYNC.RECONVERGENT B0 ;  /* 0x0000000000007941 */ /* 0x000fea0003800200 */
.L_x_57:
        /* <DEDUP_REMOVED lines=8> */
[----:B------:R-:W-:Y:S01]  /*2120*/  BSSY.RECONVERGENT B1, `(.L_x_69) ;  /* 0x0000045000017945 */ /* 0x000fe20003800200 */
[----:B------:R-:W-:Y:S02]  /*2130*/  MOV R20, 0x3a2c32e4 ;  /* 0x3a2c32e400147802 */ /* 0x000fe40000000f00 */
        /* <DEDUP_REMOVED lines=54> */
[----:B------:R-:W-:-:S03]  /*24a0*/  MOV R25, 0x3f800000 ;  /* 0x3f80000000197802 */ /* 0x000fc60000000f00 */
        /* <DEDUP_REMOVED lines=12> */
.L_x_70:
[----:B------:R-:W-:Y:S05]  /*2570*/  BSYNC.RECONVERGENT B1 ;  /* 0x0000000000017941 */ /* 0x000fea0003800200 */
.L_x_69:
[C---:B------:R-:W-:Y:S01]  /*2580*/  FMUL R13, R0.reuse, 13 ;  /* 0x41500000000d7820 */ /* 0x040fe20000400000 */
[----:B------:R-:W-:Y:S01]  /*2590*/  BSSY.RECONVERGENT B1, `(.L_x_71) ;  /* 0x0000021000017945 */ /* 0x000fe20003800200 */
[----:B------:R-:W-:Y:S02]  /*25a0*/  HFMA2 R20, -RZ, RZ, 1.875, 0 ;  /* 0x3f800000ff147431 */ /* 0x000fe400000001ff */
        /* <DEDUP_REMOVED lines=10> */
[----:B------:R-:W-:Y:S02]  /*2650*/  FFMA R18, R11, R18, 0.0013391353422775864601 ;  /* 0x3aaf85ed0b127423 */ /* 0x000fe40000000012 */
[----:B------:R-:W-:Y:S02]  /*2660*/  VIADD R23, R19, 0x7f000000 ;  /* 0x7f00000013177836 */ /* 0x000fe40000000000 */
        /* <DEDUP_REMOVED lines=19> */
.L_x_72:
[----:B------:R-:W-:Y:S05]  /*27a0*/  BSYNC.RECONVERGENT B1 ;  /* 0x0000000000017941 */ /* 0x000fea0003800200 */
.L_x_71:
        /* <DEDUP_REMOVED lines=15> */
.L_x_74:
[----:B------:R-:W-:Y:S05]  /*28a0*/  BSYNC.RECONVERGENT B1 ;  /* 0x0000000000017941 */ /* 0x000fea0003800200 */
.L_x_73:
        /* <DEDUP_REMOVED lines=16> */
.L_x_76:
[----:B------:R-:W-:Y:S05]  /*29b0*/  BSYNC.RECONVERGENT B1 ;  /* 0x0000000000017941 */ /* 0x000fea0003800200 */
.L_x_75:
[----:B------:R-:W-:-:S04]  /*29c0*/  FADD R11, R11, R24 ;  /* 0x000000180b0b7221 */ /* 0x000fc80000000000 */
[----:B------:R-:W-:-:S04]  /*29d0*/  FMUL R11, R11, 4 ;  /* 0x408000000b0b7820 */ /* 0x000fc80000400000 */
[----:B------:R-:W0:Y:S02]  /*29e0*/  F2F.F64.F32 R12, R11 ;  /* 0x0000000b000c7310 */ /* 0x000e240000201800 */
[----:B0-----:R-:W-:-:S14]  /*29f0*/  DSETP.GT.AND P1, PT, R16, R12, PT ;  /* 0x0000000c1000722a */ /* 0x001fdc0003f24000 */
[----:B------:R-:W-:-:S07]  /*2a00*/  @P1 MOV R11, R8 ;  /* 0x00000008000b1202 */ /* 0x000fce0000000f00 */
.L_x_68:
[----:B------:R-:W-:Y:S05]  /*2a10*/  BSYNC.RECONVERGENT B0 ;  /* 0x0000000000007941 */ /* 0x000fea0003800200 */
.L_x_67:
[----:B------:R0:W-:Y:S04]  /*2a20*/  REDG.E.ADD.F32.FTZ.RN.STRONG.GPU desc[UR4][R14.64], R2 ;  /* 0x000000020e0079a6 */ /* 0x0001e8000c12f304 */
[----:B------:R0:W-:Y:S04]  /*2a30*/  REDG.E.ADD.F32.FTZ.RN.STRONG.GPU desc[UR4][R14.64+0x4], R21 ;  /* 0x000004150e0079a6 */ /* 0x0001e8000c12f304 */
[----:B------:R0:W-:Y:S01]  /*2a40*/  REDG.E.ADD.F32.FTZ.RN.STRONG.GPU desc[UR4][R14.64+0x8], R11 ;  /* 0x0000080b0e0079a6 */ /* 0x0001e2000c12f304 */
[----:B------:R-:W-:Y:S05]  /*2a50*/  @!P0 BRA `(.L_x_77) ;  /* 0x0000000000208947 */ /* 0x000fea0003800000 */
[----:B------:R-:W1:Y:S01]  /*2a60*/  LDC.64 R12, c[0x0][0x388] ;  /* 0x0000e200ff0c7b82 */ /* 0x000e620000000a00 */
[----:B------:R-:W-:Y:S01]  /*2a70*/  FADD R19, -R2, -RZ ;  /* 0x800000ff02137221 */ /* 0x000fe20000000100 */
[----:B0-----:R-:W-:Y:S01]  /*2a80*/  FADD R21, -R21, -RZ ;  /* 0x800000ff15157221 */ /* 0x001fe20000000100 */
[----:B------:R-:W-:Y:S01]  /*2a90*/  FADD R11, -R11, -RZ ;  /* 0x800000ff0b0b7221 */ /* 0x000fe20000000100 */
[----:B-1----:R-:W-:-:S05]  /*2aa0*/  IMAD.WIDE R12, R3, 0x4, R12 ;  /* 0x00000004030c7825 */ /* 0x002fca00078e020c */
[----:B------:R1:W-:Y:S04]  /*2ab0*/  REDG.E.ADD.F32.FTZ.RN.STRONG.GPU desc[UR4][R12.64], R19 ;  /* 0x000000130c0079a6 */ /* 0x0003e8000c12f304 */
[----:B------:R1:W-:Y:S04]  /*2ac0*/  REDG.E.ADD.F32.FTZ.RN.STRONG.GPU desc[UR4][R12.64+0x4], R21 ;  /* 0x000004150c0079a6 */ /* 0x0003e8000c12f304 */
[----:B------:R1:W-:Y:S02]  /*2ad0*/  REDG.E.ADD.F32.FTZ.RN.STRONG.GPU desc[UR4][R12.64+0x8], R11 ;  /* 0x0000080b0c0079a6 */ /* 0x0003e4000c12f304 */
.L_x_77:
[----:B------:R-:W-:Y:S05]  /*2ae0*/  @P3 BRA `(.L_x_78) ;  /* 0xffffffe000803947 */ /* 0x000fea000383ffff */
[----:B------:R-:W-:Y:S05]  /*2af0*/  EXIT ;  /* 0x000000000000794d */ /* 0x000fea0003800000 */
        .weak           $__internal_2_$__cuda_sm3x_div_rn_noftz_f32_slowpath
        .type           $__internal_2_$__cuda_sm3x_div_rn_noftz_f32_slowpath,@function
        .size           $__internal_2_$__cuda_sm3x_div_rn_noftz_f32_slowpath,(.L_x_93 - $__internal_2_$__cuda_sm3x_div_rn_noftz_f32_slowpath)
$__internal_2_$__cuda_sm3x_div_rn_noftz_f32_slowpath:
[----:B------:R-:W-:Y:S01]  /*2b00*/  SHF.R.U32.HI R11, RZ, 0x17, R20 ;  /* 0x00000017ff0b7819 */ /* 0x000fe20000011614 */
[----:B------:R-:W-:Y:S01]  /*2b10*/  BSSY.RECONVERGENT B2, `(.L_x_79) ;  /* 0x0000062000027945 */ /* 0x000fe20003800200 */
[----:B------:R-:W-:Y:S02]  /*2b20*/  SHF.R.U32.HI R18, RZ, 0x17, R27 ;  /* 0x00000017ff127819 */ /* 0x000fe4000001161b */
[----:B------:R-:W-:Y:S02]  /*2b30*/  LOP3.LUT R11, R11, 0xff, RZ, 0xc0, !PT ;  /* 0x000000ff0b0b7812 */ /* 0x000fe400078ec0ff */
[----:B------:R-:W-:Y:S02]  /*2b40*/  LOP3.LUT R18, R18, 0xff, RZ, 0xc0, !PT ;  /* 0x000000ff12127812 */ /* 0x000fe400078ec0ff */
[----:B------:R-:W-:Y:S02]  /*2b50*/  IADD3 R0, PT, PT, R11, -0x1, RZ ;  /* 0xffffffff0b007810 */ /* 0x000fe40007ffe0ff */
[----:B------:R-:W-:-:S02]  /*2b60*/  IADD3 R19, PT, PT, R18, -0x1, RZ ;  /* 0xffffffff12137810 */ /* 0x000fc40007ffe0ff */
[----:B------:R-:W-:-:S04]  /*2b70*/  ISETP.GT.U32.AND P1, PT, R0, 0xfd, PT ;  /* 0x000000fd0000780c */ /* 0x000fc80003f24070 */
[----:B------:R-:W-:-:S13]  /*2b80*/  ISETP.GT.U32.OR P1, PT, R19, 0xfd, P1 ;  /* 0x000000fd1300780c */ /* 0x000fda0000f24470 */
[----:B------:R-:W-:Y:S01]  /*2b90*/  @!P1 IMAD.MOV.U32 R13, RZ, RZ, RZ ;  /* 0x000000ffff0d9224 */ /* 0x000fe200078e00ff */
[----:B------:R-:W-:Y:S06]  /*2ba0*/  @!P1 BRA `(.L_x_80) ;  /* 0x00000000005c9947 */ /* 0x000fec0003800000 */
        /* <DEDUP_REMOVED lines=18> */
[----:B------:R-:W-:Y:S01]  /*2cd0*/  @P1 MOV R13, RZ ;  /* 0x000000ff000d1202 */ /* 0x000fe20000000f00 */
[----:B------:R-:W-:Y:S01]  /*2ce0*/  @!P1 FFMA R27, R27, 1.84467440737095516160e+19, RZ ;  /* 0x5f8000001b1b9823 */ /* 0x000fe200000000ff */
[----:B------:R-:W-:Y:S01]  /*2cf0*/  @!P1 MOV R13, 0xffffffc0 ;  /* 0xffffffc0000d9802 */ /* 0x000fe20000000f00 */
[----:B------:R-:W-:-:S03]  /*2d00*/  @!P2 FFMA R20, R20, 1.84467440737095516160e+19, RZ ;  /* 0x5f8000001414a823 */ /* 0x000fc600000000ff */
[----:B------:R-:W-:-:S07]  /*2d10*/  @!P2 IADD3 R13, PT, PT, R13, 0x40, RZ ;  /* 0x000000400d0da810 */ /* 0x000fce0007ffe0ff */
.L_x_80:
[----:B------:R-:W-:Y:S01]  /*2d20*/  LEA R19, R11, 0xc0800000, 0x17 ;  /* 0xc08000000b137811 */ /* 0x000fe200078eb8ff */
[----:B------:R-:W-:Y:S01]  /*2d30*/  BSSY.RECONVERGENT B3, `(.L_x_85) ;  /* 0x0000036000037945 */ /* 0x000fe20003800200 */
[----:B------:R-:W-:Y:S02]  /*2d40*/  IADD3 R18, PT, PT, R18, -0x7f, RZ ;  /* 0xffffff8112127810 */ /* 0x000fe40007ffe0ff */
[----:B------:R-:W-:-:S03]  /*2d50*/  IADD3 R26, PT, PT, -R19, R20, RZ ;  /* 0x00000014131a7210 */ /* 0x000fc60007ffe1ff */
[----:B------:R-:W-:Y:S01]  /*2d60*/  IMAD R0, R18, -0x800000, R27 ;  /* 0xff80000012007824 */ /* 0x000fe200078e021b */
[----:B------:R-:W0:Y:S01]  /*2d70*/  MUFU.RCP R20, R26 ;  /* 0x0000001a00147308 */ /* 0x000e220000001000 */
[----:B------:R-:W-:Y:S01]  /*2d80*/  FADD.FTZ R19, -R26, -RZ ;  /* 0x800000ff1a137221 */ /* 0x000fe20000010100 */
[----:B------:R-:W-:-:S04]  /*2d90*/  IADD3 R18, PT, PT, R18, 0x7f, -R11 ;  /* 0x0000007f12127810 */ /* 0x000fc80007ffe80b */
[----:B------:R-:W-:Y:S01]  /*2da0*/  IADD3 R13, PT, PT, R18, R13, RZ ;  /* 0x0000000d120d7210 */ /* 0x000fe20007ffe0ff */
        /* <DEDUP_REMOVED lines=20> */
[-CC-:B------:R-:W-:Y:S01]  /*2ef0*/  FFMA.RZ R13, R23, R19.reuse, R22.reuse ;  /* 0x00000013170d7223 */ /* 0x180fe2000000c016 */
[----:B------:R-:W-:Y:S01]  /*2f00*/  IADD3 R20, PT, PT, R11, 0x20, RZ ;  /* 0x000000200b147810 */ /* 0x000fe20007ffe0ff */
[CCC-:B------:R-:W-:Y:S01]  /*2f10*/  FFMA.RP R18, R23.reuse, R19.reuse, R22.reuse ;  /* 0x0000001317127223 */ /* 0x1c0fe20000008016 */
[----:B------:R-:W-:Y:S01]  /*2f20*/  FFMA.RM R19, R23, R19, R22 ;  /* 0x0000001317137223 */ /* 0x000fe20000004016 */
[----:B------:R-:W-:Y:S02]  /*2f30*/  ISETP.NE.AND P4, PT, R11, RZ, PT ;  /* 0x000000ff0b00720c */ /* 0x000fe40003f85270 */
        /* <DEDUP_REMOVED lines=17> */
.L_x_87:
[----:B------:R-:W-:-:S04]  /*3050*/  LOP3.LUT R0, R0, 0x80000000, RZ, 0xc0, !PT ;  /* 0x8000000000007812 */ /* 0x000fc800078ec0ff */
[----:B------:R-:W-:Y:S01]  /*3060*/  LOP3.LUT R0, R0, 0x7f800000, RZ, 0xfc, !PT ;  /* 0x7f80000000007812 */ /* 0x000fe200078efcff */
[----:B------:R-:W-:Y:S06]  /*3070*/  BRA `(.L_x_88) ;  /* 0x0000000000047947 */ /* 0x000fec0003800000 */
.L_x_86:
[----:B------:R-:W-:-:S07]  /*3080*/  LEA R0, R13, R0, 0x17 ;  /* 0x000000000d007211 */ /* 0x000fce00078eb8ff */
.L_x_88:
[----:B------:R-:W-:Y:S05]  /*3090*/  BSYNC.RECONVERGENT B3 ;  /* 0x0000000000037941 */ /* 0x000fea0003800200 */
.L_x_85:
[----:B------:R-:W-:Y:S05]  /*30a0*/  BRA `(.L_x_89) ;  /* 0x0000000000207947 */ /* 0x000fea0003800000 */
.L_x_84:
[----:B------:R-:W-:-:S04]  /*30b0*/  LOP3.LUT R0, R20, 0x80000000, R27, 0x48, !PT ;  /* 0x8000000014007812 */ /* 0x000fc800078e481b */
[----:B------:R-:W-:Y:S01]  /*30c0*/  LOP3.LUT R0, R0, 0x7f800000, RZ, 0xfc, !PT ;  /* 0x7f80000000007812 */ /* 0x000fe200078efcff */
[----:B------:R-:W-:Y:S06]  /*30d0*/  BRA `(.L_x_89) ;  /* 0x0000000000147947 */ /* 0x000fec0003800000 */
.L_x_83:
[----:B------:R-:W-:Y:S01]  /*30e0*/  LOP3.LUT R0, R20, 0x80000000, R27, 0x48, !PT ;  /* 0x8000000014007812 */ /* 0x000fe200078e481b */
[----:B------:R-:W-:Y:S06]  /*30f0*/  BRA `(.L_x_89) ;  /* 0x00000000000c7947 */ /* 0x000fec0003800000 */
.L_x_82:
[----:B------:R-:W0:Y:S01]  /*3100*/  MUFU.RSQ R0, -QNAN ;  /* 0xffc0000000007908 */ /* 0x000e220000001400 */
[----:B------:R-:W-:Y:S05]  /*3110*/  BRA `(.L_x_89) ;  /* 0x0000000000047947 */ /* 0x000fea0003800000 */
.L_x_81:
[----:B------:R-:W-:-:S07]  /*3120*/  FADD.FTZ R0, R27, R20 ;  /* 0x000000141b007221 */ /* 0x000fce0000010000 */
.L_x_89:
[----:B------:R-:W-:Y:S05]  /*3130*/  BSYNC.RECONVERGENT B2 ;  /* 0x0000000000027941 */ /* 0x000fea0003800200 */
.L_x_79:
[----:B------:R-:W-:-:S04]  /*3140*/  HFMA2 R13, -RZ, RZ, 0, 0 ;  /* 0x00000000ff0d7431 */ /* 0x000fc800000001ff */
[----:B0-----:R-:W-:Y:S05]  /*3150*/  RET.REL.NODEC R12 `(_Z10force_evalP4CellPf) ;  /* 0xffffffcc0ca87950 */ /* 0x001fea0003c3ffff */
.L_x_90:
        /* <DEDUP_REMOVED lines=10> */
.L_x_93:


//--------------------- .nv.shared.reserved.0     --------------------------
	.section	.nv.shared.reserved.0,"aw",@nobits
	.weak		__nv_reservedSMEM_offset_0_alias
	.size		__nv_reservedSMEM_offset_0_alias, 0, 64
	.other		__nv_reservedSMEM_offset_0_alias,@"STO_CUDA_RESERVED_SHARED STV_DEFAULT"
__nv_reservedSMEM_offset_0_alias:
	.zero		0
	.zero		64


//--------------------- .nv.shared._Z10force_evalP4CellPf --------------------------
	.section	.nv.shared._Z10force_evalP4CellPf,"aw",@nobits
	.sectionflags	@""
	.align	4
.nv.shared._Z10force_evalP4CellPf:
	.zero		8192


//--------------------- .nv.constant0._Z13motion_updateP4CellS0_ --------------------------
	.section	.nv.constant0._Z13motion_updateP4CellS0_,"a",@progbits
	.sectionflags	@""
	.align	4
.nv.constant0._Z13motion_updateP4CellS0_:
	.zero		912


//--------------------- .nv.constant0._Z15particle_updateP4CellPf --------------------------
	.section	.nv.constant0._Z15particle_updateP4CellPf,"a",@progbits
	.sectionflags	@""
	.align	4
.nv.constant0._Z15particle_updateP4CellPf:
	.zero		912


//--------------------- .nv.constant0._Z10force_evalP4CellPf --------------------------
	.section	.nv.constant0._Z10force_evalP4CellPf,"a",@progbits
	.sectionflags	@""
	.align	4
.nv.constant0._Z10force_evalP4CellPf:
	.zero		912


//--------------------- SYMBOLS --------------------------

	.type		.nv.reservedSmem.offset0,@object
	.size		.nv.reservedSmem.offset0,0x4
	.type		.nv.reservedSmem.cap,@object
	.size		.nv.reservedSmem.cap,0x4
